	.target	sm_90a

	.elftype	@"ET_EXEC"


//--------------------- .note.nv.tkinfo           --------------------------
	.section	.note.nv.tkinfo,"",@"SHT_NOTE"
	.sectionflags	@"SHF_NOTE_NV_TKINFO"
	.tkinfo
        /*0018*/ 	.word	0x00000002
        /*0030*/ 	.string	""
        /*0030*/ 	.string	"ptxas"
        /*0030*/ 	.string	"Cuda compilation tools, release 13.0, V13.0.88"
        /*0030*/ 	.string	"Build cuda_13.0.r13.0/compiler.36424714_0"
        /*0030*/ 	.string	"-arch sm_90a -m 64 "



//--------------------- .note.nv.cuinfo           --------------------------
	.section	.note.nv.cuinfo,"",@"SHT_NOTE"
	.sectionflags	@"SHF_NOTE_NV_CUINFO"
        /*0018*/ 	.short	0x0002
        /*001a*/ 	.short	0x005a
        /*001c*/ 	.short	0x0082
	.zero		2


//--------------------- .nv.info                  --------------------------
	.section	.nv.info,"",@"SHT_CUDA_INFO"
	.align	4


	//----- nvinfo : EIATTR_REGCOUNT
	.align		4
        /*0000*/ 	.byte	0x04, 0x2f
        /*0002*/ 	.short	(.L_16 - .L_15)
	.align		4
.L_15:
        /*0004*/ 	.word	index@(_ZN7cutlass13device_kernelINS_4fmha6kernel28FmhaKernelTmaWarpSpecializedINS1_10collective30FmhaMainloopTmaWarpSpecializedINS_6half_tEffN4cute5tupleIJNS7_1CILi128EEENS9_ILi64EEESA_EEENS8_IJiNS9_ILi1EEENS8_IJiiEEEEEESF_SF_NS4_13DefaultFusionEJEEENS4_15FmhaFwdEpilogueIS6_fNS8_IJSB_SA_SB_EEEEENS2_23IndividualTileSchedulerEJEEEEEvNT_6ParamsE)
        /*0008*/ 	.word	0x000000a8


	//----- nvinfo : EIATTR_FRAME_SIZE
	.align		4
.L_16:
        /*000c*/ 	.byte	0x04, 0x11
        /*000e*/ 	.short	(.L_18 - .L_17)
	.align		4
.L_17:
        /*0010*/ 	.word	index@($__internal_0_$__cuda_sm20_rcp_rn_f32_slowpath)
        /*0014*/ 	.word	0x00000000


	//----- nvinfo : EIATTR_FRAME_SIZE
	.align		4
.L_18:
        /*0018*/ 	.byte	0x04, 0x11
        /*001a*/ 	.short	(.L_20 - .L_19)
	.align		4
.L_19:
        /*001c*/ 	.word	index@(_ZN7cutlass13device_kernelINS_4fmha6kernel28FmhaKernelTmaWarpSpecializedINS1_10collective30FmhaMainloopTmaWarpSpecializedINS_6half_tEffN4cute5tupleIJNS7_1CILi128EEENS9_ILi64EEESA_EEENS8_IJiNS9_ILi1EEENS8_IJiiEEEEEESF_SF_NS4_13DefaultFusionEJEEENS4_15FmhaFwdEpilogueIS6_fNS8_IJSB_SA_SB_EEEEENS2_23IndividualTileSchedulerEJEEEEEvNT_6ParamsE)
        /*0020*/ 	.word	0x00000000


	//----- nvinfo : EIATTR_MIN_STACK_SIZE
	.align		4
.L_20:
        /*0024*/ 	.byte	0x04, 0x12
        /*0026*/ 	.short	(.L_22 - .L_21)
	.align		4
.L_21:
        /*0028*/ 	.word	index@(_ZN7cutlass13device_kernelINS_4fmha6kernel28FmhaKernelTmaWarpSpecializedINS1_10collective30FmhaMainloopTmaWarpSpecializedINS_6half_tEffN4cute5tupleIJNS7_1CILi128EEENS9_ILi64EEESA_EEENS8_IJiNS9_ILi1EEENS8_IJiiEEEEEESF_SF_NS4_13DefaultFusionEJEEENS4_15FmhaFwdEpilogueIS6_fNS8_IJSB_SA_SB_EEEEENS2_23IndividualTileSchedulerEJEEEEEvNT_6ParamsE)
        /*002c*/ 	.word	0x00000000
.L_22:


//--------------------- .nv.compat                --------------------------
	.section	.nv.compat,"",@"SHT_CUDA_COMPAT_INFO"
	.align	4
        /*0000*/ 	.byte	0x02, 0x09, 0x01, 0x00, 0x02, 0x02, 0x04, 0x00, 0x02, 0x05, 0x05, 0x00, 0x03, 0x07, 0x01, 0x01
        /*0010*/ 	.byte	0x02, 0x03, 0x01, 0x00, 0x02, 0x06, 0x01, 0x00, 0x04, 0x0b, 0x08, 0x00, 0x00, 0x00, 0x00, 0x00
        /*0020*/ 	.byte	0x00, 0x00, 0x00, 0x00


//--------------------- .nv.info._ZN7cutlass13device_kernelINS_4fmha6kernel28FmhaKernelTmaWarpSpecializedINS1_10collective30FmhaMainloopTmaWarpSpecializedINS_6half_tEffN4cute5tupleIJNS7_1CILi128EEENS9_ILi64EEESA_EEENS8_IJiNS9_ILi1EEENS8_IJiiEEEEEESF_SF_NS4_13DefaultFusionEJEEENS4_15FmhaFwdEpilogueIS6_fNS8_IJSB_SA_SB_EEEEENS2_23IndividualTileSchedulerEJEEEEEvNT_6ParamsE --------------------------
	.section	.nv.info._ZN7cutlass13device_kernelINS_4fmha6kernel28FmhaKernelTmaWarpSpecializedINS1_10collective30FmhaMainloopTmaWarpSpecializedINS_6half_tEffN4cute5tupleIJNS7_1CILi128EEENS9_ILi64EEESA_EEENS8_IJiNS9_ILi1EEENS8_IJiiEEEEEESF_SF_NS4_13DefaultFusionEJEEENS4_15FmhaFwdEpilogueIS6_fNS8_IJSB_SA_SB_EEEEENS2_23IndividualTileSchedulerEJEEEEEvNT_6ParamsE,"",@"SHT_CUDA_INFO"
	.sectionflags	@""
	.align	4


	//----- nvinfo : EIATTR_CUDA_API_VERSION
	.align		4
        /*0000*/ 	.byte	0x04, 0x37
        /*0002*/ 	.short	(.L_24 - .L_23)
.L_23:
        /*0004*/ 	.word	0x00000082


	//----- nvinfo : EIATTR_KPARAM_INFO
	.align		4
.L_24:
        /*0008*/ 	.byte	0x04, 0x17
        /*000a*/ 	.short	(.L_26 - .L_25)
.L_25:
        /*000c*/ 	.word	0x00000000
        /*0010*/ 	.short	0x0000
        /*0012*/ 	.short	0x0070
        /*0014*/ 	.byte	0x00, 0xf0, 0x01, 0x20


	//----- nvinfo : EIATTR_SPARSE_MMA_MASK
	.align		4
.L_26:
        /*0018*/ 	.byte	0x03, 0x50
        /*001a*/ 	.short	0x0000


	//----- nvinfo : EIATTR_MAXREG_COUNT
	.align		4
        /*001c*/ 	.byte	0x03, 0x1b
        /*001e*/ 	.short	0x00a8


	//----- nvinfo : EIATTR_NUM_BARRIERS
	.align		4
        /*0020*/ 	.byte	0x02, 0x4c
        /*0022*/ 	.byte	0x02
	.zero		1


	//----- nvinfo : EIATTR_EXTERNS
	.align		4
        /*0024*/ 	.byte	0x04, 0x0f
        /*0026*/ 	.short	(.L_28 - .L_27)


	//   ....[0]....
	.align		4
.L_27:
        /*0028*/ 	.word	index@(__assertfail)


	//----- nvinfo : EIATTR_MERCURY_ISA_VERSION
	.align		4
.L_28:
        /*002c*/ 	.byte	0x03, 0x5f
        /*002e*/ 	.short	0x0101


	//----- nvinfo : EIATTR_INT_WARP_WIDE_INSTR_OFFSETS
	.align		4
        /*0030*/ 	.byte	0x04, 0x31
        /*0032*/ 	.short	(.L_30 - .L_29)


	//   ....[0]....
.L_29:
        /*0034*/ 	.word	0x000006f0


	//   ....[1]....
        /*0038*/ 	.word	0x00000700


	//   ....[2]....
        /*003c*/ 	.word	0x00000710


	//   ....[3]....
        /*0040*/ 	.word	0x00000720


	//   ....[4]....
        /*0044*/ 	.word	0x00000790


	//----- nvinfo : EIATTR_COOP_GROUP_MASK_REGIDS
	.align		4
.L_30:
        /*0048*/ 	.byte	0x04, 0x29
        /*004a*/ 	.short	(.L_32 - .L_31)


	//   ....[0]....
.L_31:
        /*004c*/ 	.word	0xffffffff


	//   ....[1]....
        /*0050*/ 	.word	0xffffffff


	//   ....[2]....
        /*0054*/ 	.word	0xffffffff


	//   ....[3]....
        /*0058*/ 	.word	0xffffffff


	//   ....[4]....
        /*005c*/ 	.word	0xffffffff


	//   ....[5]....
        /*0060*/ 	.word	0xffffffff


	//   ....[6]....
        /*0064*/ 	.word	0xffffffff


	//   ....[7]....
        /*0068*/ 	.word	0xffffffff


	//   ....[8]....
        /*006c*/ 	.word	0xffffffff


	//   ....[9]....
        /*0070*/ 	.word	0xffffffff


	//   ....[10]....
        /*0074*/ 	.word	0xffffffff


	//   ....[11]....
        /*0078*/ 	.word	0xffffffff


	//   ....[12]....
        /*007c*/ 	.word	0xffffffff


	//   ....[13]....
        /*0080*/ 	.word	0xffffffff


	//   ....[14]....
        /*0084*/ 	.word	0xffffffff


	//   ....[15]....
        /*0088*/ 	.word	0xffffffff


	//   ....[16]....
        /*008c*/ 	.word	0xffffffff


	//   ....[17]....
        /*0090*/ 	.word	0xffffffff


	//----- nvinfo : EIATTR_COOP_GROUP_INSTR_OFFSETS
	.align		4
.L_32:
        /*0094*/ 	.byte	0x04, 0x28
        /*0096*/ 	.short	(.L_34 - .L_33)


	//   ....[0]....
.L_33:
        /*0098*/ 	.word	0x00000050


	//   ....[1]....
        /*009c*/ 	.word	0x00000080


	//   ....[2]....
        /*00a0*/ 	.word	0x000001b0


	//   ....[3]....
        /*00a4*/ 	.word	0x00000370


	//   ....[4]....
        /*00a8*/ 	.word	0x00000530


	//   ....[5]....
        /*00ac*/ 	.word	0x00000690


	//   ....[6]....
        /*00b0*/ 	.word	0x00001370


	//   ....[7]....
        /*00b4*/ 	.word	0x000013a0


	//   ....[8]....
        /*00b8*/ 	.word	0x00001610


	//   ....[9]....
        /*00bc*/ 	.word	0x00001770


	//   ....[10]....
        /*00c0*/ 	.word	0x000029f0


	//   ....[11]....
        /*00c4*/ 	.word	0x00002a20


	//   ....[12]....
        /*00c8*/ 	.word	0x00002b10


	//   ....[13]....
        /*00cc*/ 	.word	0x00002ce0


	//   ....[14]....
        /*00d0*/ 	.word	0x000040e0


	//   ....[15]....
        /*00d4*/ 	.word	0x00004110


	//   ....[16]....
        /*00d8*/ 	.word	0x00004160


	//   ....[17]....
        /*00dc*/ 	.word	0x00004170


	//----- nvinfo : EIATTR_REG_RECONFIG
	.align		4
.L_34:
        /*00e0*/ 	.byte	0x01, 0x54
	.zero		2


	//----- nvinfo : EIATTR_SYSCALL_OFFSETS
	.align		4
        /*00e4*/ 	.byte	0x04, 0x46
        /*00e6*/ 	.short	(.L_36 - .L_35)


	//   ....[0]....
.L_35:
        /*00e8*/ 	.word	0x00004d50


	//   ....[1]....
        /*00ec*/ 	.word	0x00004eb0


	//----- nvinfo : EIATTR_MBARRIER_INSTR_OFFSETS
	.align		4
.L_36:
        /*00f0*/ 	.byte	0x04, 0x39
        /*00f2*/ 	.short	(.L_38 - .L_37)


	//   ....[0]....
.L_37:
        /*00f4*/ 	.word	0x00000320
        /*00f8*/ 	.word	0x000000ff
        /*00fc*/ 	.word	0x0001c050
        /*0100*/ 	.short	0x0100
        /*0102*/ 	.byte	0x0b
	.zero		1


	//   ....[1]....
        /*0104*/ 	.word	0x00000330
        /*0108*/ 	.word	0x000000ff
        /*010c*/ 	.word	0x0001c060
        /*0110*/ 	.short	0x0100
        /*0112*/ 	.byte	0x0b
	.zero		1


	//   ....[2]....
        /*0114*/ 	.word	0x00000340
        /*0118*/ 	.word	0x000000ff
        /*011c*/ 	.word	0x0001c058
        /*0120*/ 	.short	0x0100
        /*0122*/ 	.byte	0x0b
	.zero		1


	//   ....[3]....
        /*0124*/ 	.word	0x00000350
        /*0128*/ 	.word	0x000000ff
        /*012c*/ 	.word	0x0001c068
        /*0130*/ 	.short	0x0100
        /*0132*/ 	.byte	0x0b
	.zero		1


	//   ....[4]....
        /*0134*/ 	.word	0x00000480
        /*0138*/ 	.word	0x000000ff
        /*013c*/ 	.word	0x0001c000
        /*0140*/ 	.short	0x0100
        /*0142*/ 	.byte	0x0b
	.zero		1


	//   ....[5]....
        /*0144*/ 	.word	0x00000490
        /*0148*/ 	.word	0x000000ff
        /*014c*/ 	.word	0x0001c028
        /*0150*/ 	.short	0x0100
        /*0152*/ 	.byte	0x0b
	.zero		1


	//   ....[6]....
        /*0154*/ 	.word	0x000004a0
        /*0158*/ 	.word	0x000000ff
        /*015c*/ 	.word	0x0001c008
        /*0160*/ 	.short	0x0100
        /*0162*/ 	.byte	0x0b
	.zero		1


	//   ....[7]....
        /*0164*/ 	.word	0x000004b0
        /*0168*/ 	.word	0x000000ff
        /*016c*/ 	.word	0x0001c030
        /*0170*/ 	.short	0x0100
        /*0172*/ 	.byte	0x0b
	.zero		1


	//   ....[8]....
        /*0174*/ 	.word	0x000004c0
        /*0178*/ 	.word	0x000000ff
        /*017c*/ 	.word	0x0001c010
        /*0180*/ 	.short	0x0100
        /*0182*/ 	.byte	0x0b
	.zero		1


	//   ....[9]....
        /*0184*/ 	.word	0x000004d0
        /*0188*/ 	.word	0x000000ff
        /*018c*/ 	.word	0x0001c038
        /*0190*/ 	.short	0x0100
        /*0192*/ 	.byte	0x0b
	.zero		1


	//   ....[10]....
        /*0194*/ 	.word	0x000004e0
        /*0198*/ 	.word	0x000000ff
        /*019c*/ 	.word	0x0001c018
        /*01a0*/ 	.short	0x0100
        /*01a2*/ 	.byte	0x0b
	.zero		1


	//   ....[11]....
        /*01a4*/ 	.word	0x000004f0
        /*01a8*/ 	.word	0x000000ff
        /*01ac*/ 	.word	0x0001c040
        /*01b0*/ 	.short	0x0100
        /*01b2*/ 	.byte	0x0b
	.zero		1


	//   ....[12]....
        /*01b4*/ 	.word	0x00000500
        /*01b8*/ 	.word	0x000000ff
        /*01bc*/ 	.word	0x0001c020
        /*01c0*/ 	.short	0x0100
        /*01c2*/ 	.byte	0x0b
	.zero		1


	//   ....[13]....
        /*01c4*/ 	.word	0x00000510
        /*01c8*/ 	.word	0x000000ff
        /*01cc*/ 	.word	0x0001c048
        /*01d0*/ 	.short	0x0100
        /*01d2*/ 	.byte	0x0b
	.zero		1


	//   ....[14]....
        /*01d4*/ 	.word	0x00000640
        /*01d8*/ 	.word	0x000000ff
        /*01dc*/ 	.word	0x0001c070
        /*01e0*/ 	.short	0x0100
        /*01e2*/ 	.byte	0x0b
	.zero		1


	//   ....[15]....
        /*01e4*/ 	.word	0x00000650
        /*01e8*/ 	.word	0x000000ff
        /*01ec*/ 	.word	0x0001c080
        /*01f0*/ 	.short	0x0100
        /*01f2*/ 	.byte	0x0b
	.zero		1


	//   ....[16]....
        /*01f4*/ 	.word	0x00000660
        /*01f8*/ 	.word	0x000000ff
        /*01fc*/ 	.word	0x0001c078
        /*0200*/ 	.short	0x0100
        /*0202*/ 	.byte	0x0b
	.zero		1


	//   ....[17]....
        /*0204*/ 	.word	0x00000670
        /*0208*/ 	.word	0x000000ff
        /*020c*/ 	.word	0x0001c088
        /*0210*/ 	.short	0x0100
        /*0212*/ 	.byte	0x0b
	.zero		1


	//   ....[18]....
        /*0214*/ 	.word	0x000007b0
        /*0218*/ 	.word	0x000000ff
        /*021c*/ 	.word	0x0001c090
        /*0220*/ 	.short	0x0100
        /*0222*/ 	.byte	0x08
	.zero		1


	//   ....[19]....
        /*0224*/ 	.word	0x000007c0
        /*0228*/ 	.word	0x000000ff
        /*022c*/ 	.word	0x0001c098
        /*0230*/ 	.short	0x0100
        /*0232*/ 	.byte	0x08
	.zero		1


	//   ....[20]....
        /*0234*/ 	.word	0x000007d0
        /*0238*/ 	.word	0x000000ff
        /*023c*/ 	.word	0x0001c0a0
        /*0240*/ 	.short	0x0100
        /*0242*/ 	.byte	0x08
	.zero		1


	//   ....[21]....
        /*0244*/ 	.word	0x000007e0
        /*0248*/ 	.word	0x000000ff
        /*024c*/ 	.word	0x0001c0a8
        /*0250*/ 	.short	0x0100
        /*0252*/ 	.byte	0x08
	.zero		1


	//   ....[22]....
        /*0254*/ 	.word	0x000008e0
        /*0258*/ 	.word	0x000000ff
        /*025c*/ 	.word	0x0001c0c0
        /*0260*/ 	.short	0x0100
        /*0262*/ 	.byte	0x0b
	.zero		1


	//   ....[23]....
        /*0264*/ 	.word	0x000008f0
        /*0268*/ 	.word	0x000000ff
        /*026c*/ 	.word	0x0001c0e0
        /*0270*/ 	.short	0x0100
        /*0272*/ 	.byte	0x0b
	.zero		1


	//   ....[24]....
        /*0274*/ 	.word	0x00000900
        /*0278*/ 	.word	0x000000ff
        /*027c*/ 	.word	0x0001c0c8
        /*0280*/ 	.short	0x0100
        /*0282*/ 	.byte	0x0b
	.zero		1


	//   ....[25]....
        /*0284*/ 	.word	0x00000910
        /*0288*/ 	.word	0x000000ff
        /*028c*/ 	.word	0x0001c0e8
        /*0290*/ 	.short	0x0100
        /*0292*/ 	.byte	0x0b
	.zero		1


	//   ....[26]....
        /*0294*/ 	.word	0x00000920
        /*0298*/ 	.word	0x000000ff
        /*029c*/ 	.word	0x0001c0d0
        /*02a0*/ 	.short	0x0100
        /*02a2*/ 	.byte	0x0b
	.zero		1


	//   ....[27]....
        /*02a4*/ 	.word	0x00000930
        /*02a8*/ 	.word	0x000000ff
        /*02ac*/ 	.word	0x0001c0f0
        /*02b0*/ 	.short	0x0100
        /*02b2*/ 	.byte	0x0b
	.zero		1


	//   ....[28]....
        /*02b4*/ 	.word	0x00000940
        /*02b8*/ 	.word	0x000000ff
        /*02bc*/ 	.word	0x0001c0d8
        /*02c0*/ 	.short	0x0100
        /*02c2*/ 	.byte	0x0b
	.zero		1


	//   ....[29]....
        /*02c4*/ 	.word	0x00000950
        /*02c8*/ 	.word	0x000000ff
        /*02cc*/ 	.word	0x0001c0f8
        /*02d0*/ 	.short	0x0100
        /*02d2*/ 	.byte	0x0b
	.zero		1


	//   ....[30]....
        /*02d4*/ 	.word	0x00000d50
        /*02d8*/ 	.word	0x000000ff
        /*02dc*/ 	.word	0x0001c050
        /*02e0*/ 	.short	0x010a
        /*02e2*/ 	.byte	0x08
	.zero		1


	//   ....[31]....
        /*02e4*/ 	.word	0x00000da0
        /*02e8*/ 	.word	0x000000ff
        /*02ec*/ 	.word	0x0001c000
        /*02f0*/ 	.short	0x010a
        /*02f2*/ 	.byte	0x25
	.zero		1


	//   ....[32]....
        /*02f4*/ 	.word	0x00000e30
        /*02f8*/ 	.word	0x000000ff
        /*02fc*/ 	.word	0x00000000
        /*0300*/ 	.short	0x010a
        /*0302*/ 	.byte	0x0a
	.zero		1


	//   ....[33]....
        /*0304*/ 	.word	0x000021e0
        /*0308*/ 	.word	0x00000012
        /*030c*/ 	.word	0x00000000
        /*0310*/ 	.short	0x0101
        /*0312*/ 	.byte	0x0b
	.zero		1


	//   ....[34]....
        /*0314*/ 	.word	0x00002250
        /*0318*/ 	.word	0x000000ff
        /*031c*/ 	.word	0x0001c008
        /*0320*/ 	.short	0x010a
        /*0322*/ 	.byte	0x25
	.zero		1


	//   ....[35]....
        /*0324*/ 	.word	0x00002430
        /*0328*/ 	.word	0x000000ff
        /*032c*/ 	.word	0x00000000
        /*0330*/ 	.short	0x0101
        /*0332*/ 	.byte	0x0a
	.zero		1


	//   ....[36]....
        /*0334*/ 	.word	0x00002570
        /*0338*/ 	.word	0x000000ff
        /*033c*/ 	.word	0x0001c000
        /*0340*/ 	.short	0x010a
        /*0342*/ 	.byte	0x0a
	.zero		1


	//   ....[37]....
        /*0344*/ 	.word	0x00003840
        /*0348*/ 	.word	0x000000ff
        /*034c*/ 	.word	0x0001c000
        /*0350*/ 	.short	0x010a
        /*0352*/ 	.byte	0x0a
	.zero		1


	//   ....[38]....
        /*0354*/ 	.word	0x00003d70
        /*0358*/ 	.word	0x000000ff
        /*035c*/ 	.word	0x0001c000
        /*0360*/ 	.short	0x010a
        /*0362*/ 	.byte	0x0a
	.zero		1


	//   ....[39]....
        /*0364*/ 	.word	0x00003f30
        /*0368*/ 	.word	0x000000ff
        /*036c*/ 	.word	0x00000000
        /*0370*/ 	.short	0x0101
        /*0372*/ 	.byte	0x0a
	.zero		1


	//   ....[40]....
        /*0374*/ 	.word	0x00003fe0
        /*0378*/ 	.word	0x000000ff
        /*037c*/ 	.word	0x00000000
        /*0380*/ 	.short	0x0101
        /*0382*/ 	.byte	0x04
	.zero		1


	//   ....[41]....
        /*0384*/ 	.word	0x00004780
        /*0388*/ 	.word	0x000000ff
        /*038c*/ 	.word	0x0001c098
        /*0390*/ 	.short	0x010a
        /*0392*/ 	.byte	0x04
	.zero		1


	//   ....[42]....
        /*0394*/ 	.word	0x00005cb0
        /*0398*/ 	.word	0x00000000
        /*039c*/ 	.word	0x0001c090
        /*03a0*/ 	.short	0x0101
        /*03a2*/ 	.byte	0x25
	.zero		1


	//   ....[43]....
        /*03a4*/ 	.word	0x00005e00
        /*03a8*/ 	.word	0x00000003
        /*03ac*/ 	.word	0x0001c060
        /*03b0*/ 	.short	0x010a
        /*03b2*/ 	.byte	0x3f
	.zero		1


	//   ....[44]....
        /*03b4*/ 	.word	0x000060b0
        /*03b8*/ 	.word	0x00000000
        /*03bc*/ 	.word	0x0001c028
        /*03c0*/ 	.short	0x010a
        /*03c2*/ 	.byte	0x3f
	.zero		1


	//   ....[45]....
        /*03c4*/ 	.word	0x00006360
        /*03c8*/ 	.word	0x00000004
        /*03cc*/ 	.word	0x0001c060
        /*03d0*/ 	.short	0x010a
        /*03d2*/ 	.byte	0x3f
	.zero		1


	//   ....[46]....
        /*03d4*/ 	.word	0x00006640
        /*03d8*/ 	.word	0x00000003
        /*03dc*/ 	.word	0x0001c028
        /*03e0*/ 	.short	0x010a
        /*03e2*/ 	.byte	0x3f
	.zero		1


	//   ....[47]....
        /*03e4*/ 	.word	0x000069e0
        /*03e8*/ 	.word	0x00000006
        /*03ec*/ 	.word	0x0001c028
        /*03f0*/ 	.short	0x010a
        /*03f2*/ 	.byte	0x3f
	.zero		1


	//   ....[48]....
        /*03f4*/ 	.word	0x00006cc0
        /*03f8*/ 	.word	0x00000006
        /*03fc*/ 	.word	0x0001c028
        /*0400*/ 	.short	0x010a
        /*0402*/ 	.byte	0x3f
	.zero		1


	//   ....[49]....
        /*0404*/ 	.word	0x00006f90
        /*0408*/ 	.word	0x00000003
        /*040c*/ 	.word	0x0001c050
        /*0410*/ 	.short	0x010a
        /*0412*/ 	.byte	0x3f
	.zero		1


	//   ....[50]....
        /*0414*/ 	.word	0x00006ff0
        /*0418*/ 	.word	0x00000000
        /*041c*/ 	.word	0x0001c000
        /*0420*/ 	.short	0x010a
        /*0422*/ 	.byte	0x3f
	.zero		1


	//   ....[51]....
        /*0424*/ 	.word	0x00007050
        /*0428*/ 	.word	0x00000003
        /*042c*/ 	.word	0x00000000
        /*0430*/ 	.short	0x010a
        /*0432*/ 	.byte	0x3f
	.zero		1


	//   ....[52]....
        /*0434*/ 	.word	0x000070b0
        /*0438*/ 	.word	0x00000006
        /*043c*/ 	.word	0x0001c008
        /*0440*/ 	.short	0x010a
        /*0442*/ 	.byte	0x3f
	.zero		1


	//   ....[53]....
        /*0444*/ 	.word	0x00007110
        /*0448*/ 	.word	0x00000004
        /*044c*/ 	.word	0x0001c000
        /*0450*/ 	.short	0x010a
        /*0452*/ 	.byte	0x3f
	.zero		1


	//   ....[54]....
        /*0454*/ 	.word	0x00007170
        /*0458*/ 	.word	0x00000008
        /*045c*/ 	.word	0x0001c000
        /*0460*/ 	.short	0x010a
        /*0462*/ 	.byte	0x3f
	.zero		1


	//   ....[55]....
        /*0464*/ 	.word	0x000071d0
        /*0468*/ 	.word	0x00000003
        /*046c*/ 	.word	0x0001c098
        /*0470*/ 	.short	0x010a
        /*0472*/ 	.byte	0x3f
	.zero		1


	//   ....[56]....
        /*0474*/ 	.word	0x00007220
        /*0478*/ 	.word	0x00000003
        /*047c*/ 	.word	0x0001c060
        /*0480*/ 	.short	0x010a
        /*0482*/ 	.byte	0x3f
	.zero		1


	//   ....[57]....
        /*0484*/ 	.word	0x00007270
        /*0488*/ 	.word	0x00000000
        /*048c*/ 	.word	0x0001c028
        /*0490*/ 	.short	0x010a
        /*0492*/ 	.byte	0x3f
	.zero		1


	//   ....[58]....
        /*0494*/ 	.word	0x000072c0
        /*0498*/ 	.word	0x00000004
        /*049c*/ 	.word	0x0001c060
        /*04a0*/ 	.short	0x010a
        /*04a2*/ 	.byte	0x3f
	.zero		1


	//   ....[59]....
        /*04a4*/ 	.word	0x00007310
        /*04a8*/ 	.word	0x00000003
        /*04ac*/ 	.word	0x0001c028
        /*04b0*/ 	.short	0x010a
        /*04b2*/ 	.byte	0x3f
	.zero		1


	//   ....[60]....
        /*04b4*/ 	.word	0x00007360
        /*04b8*/ 	.word	0x00000006
        /*04bc*/ 	.word	0x0001c028
        /*04c0*/ 	.short	0x010a
        /*04c2*/ 	.byte	0x3f
	.zero		1


	//   ....[61]....
        /*04c4*/ 	.word	0x000073b0
        /*04c8*/ 	.word	0x00000006
        /*04cc*/ 	.word	0x0001c028
        /*04d0*/ 	.short	0x010a
        /*04d2*/ 	.byte	0x3f
	.zero		1


	//----- nvinfo : EIATTR_NUM_MBARRIERS
	.align		4
.L_38:
        /*04d4*/ 	.byte	0x03, 0x38
        /*04d6*/ 	.short	0x001e


	//----- nvinfo : EIATTR_EXIT_INSTR_OFFSETS
	.align		4
        /*04d8*/ 	.byte	0x04, 0x1c
        /*04da*/ 	.short	(.L_40 - .L_39)


	//   ....[0]....
.L_39:
        /*04dc*/ 	.word	0x000009f0


	//   ....[1]....
        /*04e0*/ 	.word	0x00005cc0


	//   ....[2]....
        /*04e4*/ 	.word	0x00005d00


	//   ....[3]....
        /*04e8*/ 	.word	0x000068b0


	//   ....[4]....
        /*04ec*/ 	.word	0x00006f70


	//----- nvinfo : EIATTR_MAX_THREADS
	.align		4
.L_40:
        /*04f0*/ 	.byte	0x04, 0x05
        /*04f2*/ 	.short	(.L_42 - .L_41)
.L_41:
        /*04f4*/ 	.word	0x00000180
        /*04f8*/ 	.word	0x00000001
        /*04fc*/ 	.word	0x00000001


	//----- nvinfo : EIATTR_CRS_STACK_SIZE
	.align		4
.L_42:
        /*0500*/ 	.byte	0x04, 0x1e
        /*0502*/ 	.short	(.L_44 - .L_43)
.L_43:
        /*0504*/ 	.word	0x00000000


	//----- nvinfo : EIATTR_CBANK_PARAM_SIZE
	.align		4
.L_44:
        /*0508*/ 	.byte	0x03, 0x19
        /*050a*/ 	.short	0x0870


	//----- nvinfo : EIATTR_PARAM_CBANK
	.align		4
        /*050c*/ 	.byte	0x04, 0x0a
        /*050e*/ 	.short	(.L_46 - .L_45)
	.align		4
.L_45:
        /*0510*/ 	.word	index@(.nv.constant0._ZN7cutlass13device_kernelINS_4fmha6kernel28FmhaKernelTmaWarpSpecializedINS1_10collective30FmhaMainloopTmaWarpSpecializedINS_6half_tEffN4cute5tupleIJNS7_1CILi128EEENS9_ILi64EEESA_EEENS8_IJiNS9_ILi1EEENS8_IJiiEEEEEESF_SF_NS4_13DefaultFusionEJEEENS4_15FmhaFwdEpilogueIS6_fNS8_IJSB_SA_SB_EEEEENS2_23IndividualTileSchedulerEJEEEEEvNT_6ParamsE)
        /*0514*/ 	.short	0x0210
        /*0516*/ 	.short	0x0870


	//----- nvinfo : EIATTR_SW_WAR
	.align		4
.L_46:
        /*0518*/ 	.byte	0x04, 0x36
        /*051a*/ 	.short	(.L_48 - .L_47)
.L_47:
        /*051c*/ 	.word	0x00000008
.L_48:


//--------------------- .nv.callgraph             --------------------------
	.section	.nv.callgraph,"",@"SHT_CUDA_CALLGRAPH"
	.align	4
	.sectionentsize	8
	.align		4
        /*0000*/ 	.word	0x00000000
	.align		4
        /*0004*/ 	.word	0xffffffff
	.align		4
        /*0008*/ 	.word	index@(_ZN7cutlass13device_kernelINS_4fmha6kernel28FmhaKernelTmaWarpSpecializedINS1_10collective30FmhaMainloopTmaWarpSpecializedINS_6half_tEffN4cute5tupleIJNS7_1CILi128EEENS9_ILi64EEESA_EEENS8_IJiNS9_ILi1EEENS8_IJiiEEEEEESF_SF_NS4_13DefaultFusionEJEEENS4_15FmhaFwdEpilogueIS6_fNS8_IJSB_SA_SB_EEEEENS2_23IndividualTileSchedulerEJEEEEEvNT_6ParamsE)
	.align		4
        /*000c*/ 	.word	index@(__assertfail)
	.align		4
        /*0010*/ 	.word	0x00000000
	.align		4
        /*0014*/ 	.word	0xfffffffe
	.align		4
        /*0018*/ 	.word	0x00000000
	.align		4
        /*001c*/ 	.word	0xfffffffd
	.align		4
        /*0020*/ 	.word	0x00000000
	.align		4
        /*0024*/ 	.word	0xfffffffc


//--------------------- .nv.constant4             --------------------------
	.section	.nv.constant4,"a",@progbits
	.align	8
	.align		8
.nv.constant4:
        /*0000*/ 	.dword	__assertfail
	.align		8
        /*0008*/ 	.dword	__unnamed_1
	.align		8
        /*0010*/ 	.dword	__unnamed_2
	.align		8
        /*0018*/ 	.dword	_ZN39_INTERNAL_48fa4f15_4_k_cu_c09b052e_26954cuda3std3__45__cpo5beginE
	.align		8
        /*0020*/ 	.dword	_ZN39_INTERNAL_48fa4f15_4_k_cu_c09b052e_26954cuda3std3__45__cpo3endE
	.align		8
        /*0028*/ 	.dword	_ZN39_INTERNAL_48fa4f15_4_k_cu_c09b052e_26954cuda3std3__45__cpo6cbeginE
	.align		8
        /*0030*/ 	.dword	_ZN39_INTERNAL_48fa4f15_4_k_cu_c09b052e_26954cuda3std3__45__cpo4cendE
	.align		8
        /*0038*/ 	.dword	_ZN39_INTERNAL_48fa4f15_4_k_cu_c09b052e_26954cuda3std3__441_GLOBAL__N__48fa4f15_4_k_cu_c09b052e_26956ignoreE
	.align		8
        /*0040*/ 	.dword	_ZN39_INTERNAL_48fa4f15_4_k_cu_c09b052e_26954cuda3std3__419piecewise_constructE
	.align		8
        /*0048*/ 	.dword	_ZN39_INTERNAL_48fa4f15_4_k_cu_c09b052e_26954cuda3std3__48in_placeE
	.align		8
        /*0050*/ 	.dword	_ZN39_INTERNAL_48fa4f15_4_k_cu_c09b052e_26954cuda3std6ranges3__45__cpo4swapE
	.align		8
        /*0058*/ 	.dword	_ZN39_INTERNAL_48fa4f15_4_k_cu_c09b052e_26954cuda3std6ranges3__45__cpo9iter_moveE
	.align		8
        /*0060*/ 	.dword	_ZN39_INTERNAL_48fa4f15_4_k_cu_c09b052e_26954cute7productE
	.align		8
        /*0068*/ 	.dword	_ZN39_INTERNAL_48fa4f15_4_k_cu_c09b052e_26954cute1_E
	.align		8
        /*0070*/ 	.dword	$str$24
	.align		8
        /*0078*/ 	.dword	$str$25


//--------------------- .text._ZN7cutlass13device_kernelINS_4fmha6kernel28FmhaKernelTmaWarpSpecializedINS1_10collective30FmhaMainloopTmaWarpSpecializedINS_6half_tEffN4cute5tupleIJNS7_1CILi128EEENS9_ILi64EEESA_EEENS8_IJiNS9_ILi1EEENS8_IJiiEEEEEESF_SF_NS4_13DefaultFusionEJEEENS4_15FmhaFwdEpilogueIS6_fNS8_IJSB_SA_SB_EEEEENS2_23IndividualTileSchedulerEJEEEEEvNT_6ParamsE --------------------------
	.section	.text._ZN7cutlass13device_kernelINS_4fmha6kernel28FmhaKernelTmaWarpSpecializedINS1_10collective30FmhaMainloopTmaWarpSpecializedINS_6half_tEffN4cute5tupleIJNS7_1CILi128EEENS9_ILi64EEESA_EEENS8_IJiNS9_ILi1EEENS8_IJiiEEEEEESF_SF_NS4_13DefaultFusionEJEEENS4_15FmhaFwdEpilogueIS6_fNS8_IJSB_SA_SB_EEEEENS2_23IndividualTileSchedulerEJEEEEEvNT_6ParamsE,"ax",@progbits
	.align	128
.text._ZN7cutlass13device_kernelINS_4fmha6kernel28FmhaKernelTmaWarpSpecializedINS1_10collective30FmhaMainloopTmaWarpSpecializedINS_6half_tEffN4cute5tupleIJNS7_1CILi128EEENS9_ILi64EEESA_EEENS8_IJiNS9_ILi1EEENS8_IJiiEEEEEESF_SF_NS4_13DefaultFusionEJEEENS4_15FmhaFwdEpilogueIS6_fNS8_IJSB_SA_SB_EEEEENS2_23IndividualTileSchedulerEJEEEEEvNT_6ParamsE:
        .type           _ZN7cutlass13device_kernelINS_4fmha6kernel28FmhaKernelTmaWarpSpecializedINS1_10collective30FmhaMainloopTmaWarpSpecializedINS_6half_tEffN4cute5tupleIJNS7_1CILi128EEENS9_ILi64EEESA_EEENS8_IJiNS9_ILi1EEENS8_IJiiEEEEEESF_SF_NS4_13DefaultFusionEJEEENS4_15FmhaFwdEpilogueIS6_fNS8_IJSB_SA_SB_EEEEENS2_23IndividualTileSchedulerEJEEEEEvNT_6ParamsE,@function
        .size           _ZN7cutlass13device_kernelINS_4fmha6kernel28FmhaKernelTmaWarpSpecializedINS1_10collective30FmhaMainloopTmaWarpSpecializedINS_6half_tEffN4cute5tupleIJNS7_1CILi128EEENS9_ILi64EEESA_EEENS8_IJiNS9_ILi1EEENS8_IJiiEEEEEESF_SF_NS4_13DefaultFusionEJEEENS4_15FmhaFwdEpilogueIS6_fNS8_IJSB_SA_SB_EEEEENS2_23IndividualTileSchedulerEJEEEEEvNT_6ParamsE,(.L_x_110 - _ZN7cutlass13device_kernelINS_4fmha6kernel28FmhaKernelTmaWarpSpecializedINS1_10collective30FmhaMainloopTmaWarpSpecializedINS_6half_tEffN4cute5tupleIJNS7_1CILi128EEENS9_ILi64EEESA_EEENS8_IJiNS9_ILi1EEENS8_IJiiEEEEEESF_SF_NS4_13DefaultFusionEJEEENS4_15FmhaFwdEpilogueIS6_fNS8_IJSB_SA_SB_EEEEENS2_23IndividualTileSchedulerEJEEEEEvNT_6ParamsE)
        .other          _ZN7cutlass13device_kernelINS_4fmha6kernel28FmhaKernelTmaWarpSpecializedINS1_10collective30FmhaMainloopTmaWarpSpecializedINS_6half_tEffN4cute5tupleIJNS7_1CILi128EEENS9_ILi64EEESA_EEENS8_IJiNS9_ILi1EEENS8_IJiiEEEEEESF_SF_NS4_13DefaultFusionEJEEENS4_15FmhaFwdEpilogueIS6_fNS8_IJSB_SA_SB_EEEEENS2_23IndividualTileSchedulerEJEEEEEvNT_6ParamsE,@"STO_CUDA_ENTRY STV_DEFAULT"
_ZN7cutlass13device_kernelINS_4fmha6kernel28FmhaKernelTmaWarpSpecializedINS1_10collective30FmhaMainloopTmaWarpSpecializedINS_6half_tEffN4cute5tupleIJNS7_1CILi128EEENS9_ILi64EEESA_EEENS8_IJiNS9_ILi1EEENS8_IJiiEEEEEESF_SF_NS4_13DefaultFusionEJEEENS4_15FmhaFwdEpilogueIS6_fNS8_IJSB_SA_SB_EEEEENS2_23IndividualTileSchedulerEJEEEEEvNT_6ParamsE:
[----:B------:R-:W1:Y:S01]  /*0000*/  LDC R1, c[0x0][0x28] ;  /* 0x00000a00ff017b82 */ /* 0x000e620000000800 */
[----:B------:R-:W2:Y:S01]  /*0010*/  S2R R6, SR_TID.X ;  /* 0x0000000000067919 */ /* 0x000ea20000002100 */
[----:B------:R-:W-:Y:S01]  /*0020*/  ELECT P1, URZ, PT ;  /* 0x00000000003f782f */ /* 0x000fe20003820000 */
[----:B------:R-:W-:Y:S01]  /*0030*/  BSSY B0, `(.L_x_0) ;  /* 0x0000017000007945 */ /* 0x000fe20003800000 */
[----:B--2---:R-:W-:-:S05]  /*0040*/  SHF.R.U32.HI R0, RZ, 0x5, R6 ;  /* 0x00000005ff007819 */ /* 0x004fca0000011606 */
[----:B------:R-:W2:Y:S02]  /*0050*/  SHFL.IDX PT, R2, R0, RZ, 0x1f ;  /* 0x00001fff00027589 */ /* 0x000ea400000e0000 */
[----:B--2---:R-:W-:Y:S02]  /*0060*/  R2UR UR4, R2 ;  /* 0x00000000020472ca */ /* 0x004fe400000e0000 */
[----:B------:R-:W-:-:S06]  /*0070*/  SHF.R.U32.HI R2, RZ, 0x7, R6 ;  /* 0x00000007ff027819 */ /* 0x000fcc0000011606 */
[----:B------:R-:W2:Y:S05]  /*0080*/  SHFL.IDX PT, R2, R2, RZ, 0x1f ;  /* 0x00001fff02027589 */ /* 0x000eaa00000e0000 */
[----:B------:R-:W-:Y:S02]  /*0090*/  USHF.R.S32.HI UR5, URZ, 0x1f, UR4 ;  /* 0x0000001f3f057899 */ /* 0x000fe40008011404 */
[----:B------:R-:W-:Y:S02]  /*00a0*/  ISETP.NE.OR P0, PT, RZ, UR4, !P1 ;  /* 0x00000004ff007c0c */ /* 0x000fe4000cf05670 */
[----:B------:R-:W-:-:S04]  /*00b0*/  ULEA.HI UR5, UR5, UR4, URZ, 0x2 ;  /* 0x0000000405057291 */ /* 0x000fc8000f8f103f */
[----:B------:R-:W-:-:S04]  /*00c0*/  ULOP3.LUT UR5, UR5, 0xfffffffc, URZ, 0xc0, !UPT ;  /* 0xfffffffc05057892 */ /* 0x000fc8000f8ec03f */
[----:B------:R-:W-:-:S03]  /*00d0*/  UIADD3 UR5, UR4, -UR5, URZ ;  /* 0x8000000504057290 */ /* 0x000fc6000fffe03f */
[----:B-1----:R-:W-:Y:S09]  /*00e0*/  @P0 BRA `(.L_x_1) ;  /* 0x00000000002c0947 */ /* 0x002ff20003800000 */
[----:B------:R-:W-:Y:S02]  /*00f0*/  ULDC.64 UR6, c[0x0][0x198] ;  /* 0x0000660000067ab9 */ /* 0x000fe40000000a00 */
[----:B------:R-:W-:Y:S02]  /*0100*/  UIADD3 UR8, UP0, UR6, 0xf0, URZ ;  /* 0x000000f006087890 */ /* 0x000fe4000ff1e03f */
[----:B------:R-:W-:Y:S02]  /*0110*/  UIADD3 UR10, UP1, UR6, 0x1f0, URZ ;  /* 0x000001f0060a7890 */ /* 0x000fe4000ff3e03f */
[----:B------:R-:W-:Y:S02]  /*0120*/  UIADD3 UR6, UP2, UR6, 0x2f0, URZ ;  /* 0x000002f006067890 */ /* 0x000fe4000ff5e03f */
[----:B------:R-:W-:Y:S02]  /*0130*/  UIADD3.X UR9, URZ, UR7, URZ, UP0, !UPT ;  /* 0x000000073f097290 */ /* 0x000fe400087fe43f */
[----:B------:R-:W-:-:S02]  /*0140*/  UIADD3.X UR11, URZ, UR7, URZ, UP1, !UPT ;  /* 0x000000073f0b7290 */ /* 0x000fc40008ffe43f */
[----:B------:R-:W-:-:S05]  /*0150*/  UIADD3.X UR7, URZ, UR7, URZ, UP2, !UPT ;  /* 0x000000073f077290 */ /* 0x000fca00097fe43f */
[----:B------:R1:W-:Y:S02]  /*0160*/  UTMACCTL.PF [UR8] ;  /* 0x00000000080079b9 */ /* 0x0003e40008040000 */
[----:B------:R1:W-:Y:S02]  /*0170*/  UTMACCTL.PF [UR10] ;  /* 0x000000000a0079b9 */ /* 0x0003e40008040000 */
[----:B------:R1:W-:Y:S02]  /*0180*/  UTMACCTL.PF [UR6] ;  /* 0x00000000060079b9 */ /* 0x0003e40008040000 */
[----:B-1----:R-:W-:Y:S01]  /*0190*/  NOP ;  /* 0x0000000000007918 */ /* 0x002fe20000000000 */
.L_x_1:
[----:B------:R-:W-:Y:S05]  /*01a0*/  BSYNC B0 ;  /* 0x0000000000007941 */ /* 0x000fea0003800000 */
.L_x_0:
[----:B------:R-:W1:Y:S01]  /*01b0*/  SHFL.IDX PT, R3, R0, RZ, 0x1f ;  /* 0x00001fff00037589 */ /* 0x000e6200000e0000 */
[----:B--2---:R-:W-:Y:S01]  /*01c0*/  R2UR UR36, R2 ;  /* 0x00000000022472ca */ /* 0x004fe200000e0000 */
[----:B------:R-:W-:-:S12]  /*01d0*/  UISETP.NE.AND UP0, UPT, UR5, 0x1, UPT ;  /* 0x000000010500788c */ /* 0x000fd8000bf05270 */
[----:B------:R-:W-:Y:S02]  /*01e0*/  UIADD3 UR10, UR36, -0x1, URZ ;  /* 0xffffffff240a7890 */ /* 0x000fe4000fffe03f */
[----:B------:R-:W-:Y:S02]  /*01f0*/  UISETP.EQ.AND UP0, UPT, UR36, URZ, !UP0 ;  /* 0x0000003f2400728c */ /* 0x000fe4000c702270 */
[----:B------:R-:W-:Y:S02]  /*0200*/  UISETP.GE.U32.AND UP1, UPT, UR10, 0x4, UPT ;  /* 0x000000040a00788c */ /* 0x000fe4000bf26070 */
[----:B------:R-:W-:Y:S01]  /*0210*/  USEL UR4, URZ, 0x1, !UP0 ;  /* 0x000000013f047887 */ /* 0x000fe2000c000000 */
[----:B-1----:R-:W-:-:S03]  /*0220*/  ISETP.NE.AND P0, PT, R3, RZ, PT ;  /* 0x000000ff0300720c */ /* 0x002fc60003f05270 */
[----:B------:R-:W-:-:S10]  /*0230*/  USEL UR4, UR4, 0x2, UP1 ;  /* 0x0000000204047887 */ /* 0x000fd40008800000 */
[----:B------:R-:W-:Y:S05]  /*0240*/  @P0 BRA `(.L_x_2) ;  /* 0x0000000000480947 */ /* 0x000fea0003800000 */
[----:B------:R-:W1:Y:S01]  /*0250*/  S2UR UR11, SR_CgaCtaId ;  /* 0x00000000000b79c3 */ /* 0x000e620000008800 */
[----:B------:R-:W-:Y:S01]  /*0260*/  UMOV UR6, 0x400 ;  /* 0x0000040000067882 */ /* 0x000fe20000000000 */
[----:B------:R-:W-:Y:S01]  /*0270*/  UMOV UR7, 0x1 ;  /* 0x0000000100077882 */ /* 0x000fe20000000000 */
[----:B------:R-:W-:Y:S01]  /*0280*/  UMOV UR8, 0x80 ;  /* 0x0000008000087882 */ /* 0x000fe20000000000 */
[----:B------:R-:W-:Y:S01]  /*0290*/  ELECT P0, URZ, PT ;  /* 0x00000000003f782f */ /* 0x000fe20003800000 */
[----:B------:R-:W-:-:S04]  /*02a0*/  UIADD3 UR8, -UR8, 0x100000, URZ ;  /* 0x0010000008087890 */ /* 0x000fc8000fffe13f */
[----:B------:R-:W-:Y:S02]  /*02b0*/  USHF.L.U32 UR9, UR8, 0xb, URZ ;  /* 0x0000000b08097899 */ /* 0x000fe4000800063f */
[----:B------:R-:W-:Y:S02]  /*02c0*/  USHF.L.U32 UR8, UR8, 0x1, URZ ;  /* 0x0000000108087899 */ /* 0x000fe4000800063f */
[----:B-1----:R-:W-:Y:S02]  /*02d0*/  ULEA UR11, UR11, UR6, 0x18 ;  /* 0x000000060b0b7291 */ /* 0x002fe4000f8ec03f */
[----:B------:R-:W-:-:S04]  /*02e0*/  UIADD3 UR6, -UR7, 0x100000, URZ ;  /* 0x0010000007067890 */ /* 0x000fc8000fffe13f */
[----:B------:R-:W-:Y:S02]  /*02f0*/  USHF.L.U32 UR7, UR6, 0xb, URZ ;  /* 0x0000000b06077899 */ /* 0x000fe4000800063f */
[----:B------:R-:W-:Y:S01]  /*0300*/  USHF.L.U32 UR6, UR6, 0x1, URZ ;  /* 0x0000000106067899 */ /* 0x000fe2000800063f */
[----:B------:R-:W1:Y:S11]  /*0310*/  FENCE.VIEW.ASYNC.S ;  /* 0x00000000000073c6 */ /* 0x000e760000000000 */
[----:B-1----:R1:W2:Y:S01]  /*0320*/  SYNCS.EXCH.64 URZ, [UR11+0x1c050], UR6 ;  /* 0x01c050060b3f75b2 */ /* 0x0022a20008000100 */
[----:B------:R1:W3:Y:S01]  /*0330*/  SYNCS.EXCH.64 URZ, [UR11+0x1c060], UR8 ;  /* 0x01c060080b3f75b2 */ /* 0x0002e20008000100 */
[----:B------:R1:W4:Y:S01]  /*0340*/  SYNCS.EXCH.64 URZ, [UR11+0x1c058], UR6 ;  /* 0x01c058060b3f75b2 */ /* 0x0003220008000100 */
[----:B------:R1:W1:Y:S01]  /*0350*/  SYNCS.EXCH.64 URZ, [UR11+0x1c068], UR8 ;  /* 0x01c068080b3f75b2 */ /* 0x0002620008000100 */
[----:B------:R-:W-:Y:S01]  /*0360*/  NOP ;  /* 0x0000000000007918 */ /* 0x000fe20000000000 */
.L_x_2:
[----:B------:R-:W5:Y:S01]  /*0370*/  SHFL.IDX PT, R2, R0, RZ, 0x1f ;  /* 0x00001fff00027589 */ /* 0x000f6200000e0000 */
[----:B------:R-:W-:Y:S01]  /*0380*/  NOP ;  /* 0x0000000000007918 */ /* 0x000fe20000000000 */
[----:B-----5:R-:W-:-:S13]  /*0390*/  ISETP.NE.AND P0, PT, R2, RZ, PT ;  /* 0x000000ff0200720c */ /* 0x020fda0003f05270 */
[----:B------:R-:W-:Y:S05]  /*03a0*/  @P0 BRA `(.L_x_3) ;  /* 0x0000000000600947 */ /* 0x000fea0003800000 */
[----:B-1----:R-:W1:Y:S01]  /*03b0*/  S2UR UR7, SR_CgaCtaId ;  /* 0x00000000000779c3 */ /* 0x002e620000008800 */
[----:B------:R-:W-:Y:S01]  /*03c0*/  UMOV UR6, 0x400 ;  /* 0x0000040000067882 */ /* 0x000fe20000000000 */
[----:B------:R-:W-:Y:S01]  /*03d0*/  UMOV UR8, 0x1 ;  /* 0x0000000100087882 */ /* 0x000fe20000000000 */
[----:B------:R-:W-:Y:S01]  /*03e0*/  UMOV UR12, 0x100 ;  /* 0x00000100000c7882 */ /* 0x000fe20000000000 */
[----:B------:R-:W-:-:S04]  /*03f0*/  UIADD3 UR8, -UR8, 0x100000, URZ ;  /* 0x0010000008087890 */ /* 0x000fc8000fffe13f */
[----:B------:R-:W-:Y:S02]  /*0400*/  USHF.L.U32 UR9, UR8, 0xb, URZ ;  /* 0x0000000b08097899 */ /* 0x000fe4000800063f */
[----:B------:R-:W-:Y:S01]  /*0410*/  USHF.L.U32 UR8, UR8, 0x1, URZ ;  /* 0x0000000108087899 */ /* 0x000fe2000800063f */
[----:B------:R-:W-:Y:S01]  /*0420*/  ELECT P0, URZ, PT ;  /* 0x00000000003f782f */ /* 0x000fe20003800000 */
[----:B-1----:R-:W-:Y:S02]  /*0430*/  ULEA UR11, UR7, UR6, 0x18 ;  /* 0x00000006070b7291 */ /* 0x002fe4000f8ec03f */
[----:B------:R-:W-:-:S04]  /*0440*/  UIADD3 UR6, -UR12, 0x100000, URZ ;  /* 0x001000000c067890 */ /* 0x000fc8000fffe13f */
[----:B------:R-:W-:Y:S02]  /*0450*/  USHF.L.U32 UR7, UR6, 0xb, URZ ;  /* 0x0000000b06077899 */ /* 0x000fe4000800063f */
[----:B------:R-:W-:Y:S01]  /*0460*/  USHF.L.U32 UR6, UR6, 0x1, URZ ;  /* 0x0000000106067899 */ /* 0x000fe2000800063f */
[----:B------:R-:W1:Y:S03]  /*0470*/  FENCE.VIEW.ASYNC.S ;  /* 0x00000000000073c6 */ /* 0x000e660000000000 */
[----:B-1----:R1:W1:Y:S08]  /*0480*/  SYNCS.EXCH.64 URZ, [UR11+0x1c000], UR8 ;  /* 0x01c000080b3f75b2 */ /* 0x0022700008000100 */
[----:B------:R1:W1:Y:S01]  /*0490*/  SYNCS.EXCH.64 URZ, [UR11+0x1c028], UR6 ;  /* 0x01c028060b3f75b2 */ /* 0x0002620008000100 */
        /* <DEDUP_REMOVED lines=8> */
[----:B------:R-:W-:Y:S01]  /*0520*/  NOP ;  /* 0x0000000000007918 */ /* 0x000fe20000000000 */
.L_x_3:
        /* <DEDUP_REMOVED lines=21> */
[----:B------:R-:W-:Y:S01]  /*0680*/  NOP ;  /* 0x0000000000007918 */ /* 0x000fe20000000000 */
.L_x_4:
[----:B------:R-:W5:Y:S01]  /*0690*/  SHFL.IDX PT, R2, R0, RZ, 0x1f ;  /* 0x00001fff00027589 */ /* 0x000f6200000e0000 */
[----:B------:R-:W-:Y:S01]  /*06a0*/  ELECT P0, URZ, PT ;  /* 0x00000000003f782f */ /* 0x000fe20003800000 */
[----:B------:R-:W-:Y:S01]  /*06b0*/  NOP ;  /* 0x0000000000007918 */ /* 0x000fe20000000000 */
[----:B-1----:R-:W-:Y:S02]  /*06c0*/  UMOV UR6, 0x80 ;  /* 0x0000008000067882 */ /* 0x002fe40000000000 */
[C---:B-----5:R-:W-:Y:S02]  /*06d0*/  ISETP.NE.OR P0, PT, R2.reuse, RZ, !P0 ;  /* 0x000000ff0200720c */ /* 0x060fe40004705670 */
[----:B------:R-:W-:-:S11]  /*06e0*/  ISETP.NE.AND P2, PT, R2, RZ, PT ;  /* 0x000000ff0200720c */ /* 0x000fd60003f45270 */
[----:B------:R-:W-:Y:S01]  /*06f0*/  VOTEU.ALL UP0, P0 ;  /* 0x00000000003f7886 */ /* 0x000fe20000000000 */
[----:B------:R-:W-:Y:S01]  /*0700*/  VOTEU.ALL UP1, P0 ;  /* 0x00000000003f7886 */ /* 0x000fe20000020000 */
[----:B------:R-:W-:Y:S01]  /*0710*/  VOTEU.ALL UP2, P0 ;  /* 0x00000000003f7886 */ /* 0x000fe20000040000 */
[----:B------:R-:W-:Y:S02]  /*0720*/  VOTEU.ALL UP3, P0 ;  /* 0x00000000003f7886 */ /* 0x000fe40000060000 */
[----:B------:R-:W1:Y:S01]  /*0730*/  @!UP0 S2UR UR9, SR_CgaCtaId ;  /* 0x00000000000989c3 */ /* 0x000e620000008800 */
[----:B------:R-:W-:Y:S01]  /*0740*/  @!UP0 UMOV UR8, 0x400 ;  /* 0x0000040000088882 */ /* 0x000fe20000000000 */
[----:B------:R-:W-:-:S04]  /*0750*/  @!UP0 UIADD3 UR6, -UR6, 0x100000, URZ ;  /* 0x0010000006068890 */ /* 0x000fc8000fffe13f */
[----:B------:R-:W-:Y:S02]  /*0760*/  @!UP0 USHF.L.U32 UR7, UR6, 0xb, URZ ;  /* 0x0000000b06078899 */ /* 0x000fe4000800063f */
[----:B------:R-:W-:Y:S02]  /*0770*/  @!UP0 USHF.L.U32 UR6, UR6, 0x1, URZ ;  /* 0x0000000106068899 */ /* 0x000fe4000800063f */
[----:B-1----:R-:W-:Y:S01]  /*0780*/  @!UP0 ULEA UR8, UR9, UR8, 0x18 ;  /* 0x0000000809088291 */ /* 0x002fe2000f8ec03f */
[----:B------:R-:W-:Y:S01]  /*0790*/  VOTEU.ALL UP0, P0 ;  /* 0x00000000003f7886 */ /* 0x000fe20000000000 */
[----:B------:R-:W1:Y:S10]  /*07a0*/  FENCE.VIEW.ASYNC.S ;  /* 0x00000000000073c6 */ /* 0x000e740000000000 */
[----:B-1----:R1:W1:Y:S01]  /*07b0*/  @!UP0 SYNCS.EXCH.64 URZ, [UR8+0x1c090], UR6 ;  /* 0x01c09006083f85b2 */ /* 0x0022620008000100 */
[----:B------:R1:W1:Y:S01]  /*07c0*/  @!UP1 SYNCS.EXCH.64 URZ, [UR8+0x1c098], UR6 ;  /* 0x01c09806083f95b2 */ /* 0x0002620008000100 */
[----:B------:R1:W1:Y:S01]  /*07d0*/  @!UP2 SYNCS.EXCH.64 URZ, [UR8+0x1c0a0], UR6 ;  /* 0x01c0a006083fa5b2 */ /* 0x0002620008000100 */
[----:B------:R1:W1:Y:S01]  /*07e0*/  @!UP3 SYNCS.EXCH.64 URZ, [UR8+0x1c0a8], UR6 ;  /* 0x01c0a806083fb5b2 */ /* 0x0002620008000100 */
[----:B------:R-:W-:Y:S01]  /*07f0*/  NOP ;  /* 0x0000000000007918 */ /* 0x000fe20000000000 */
[----:B------:R-:W-:Y:S05]  /*0800*/  @P2 BRA `(.L_x_5) ;  /* 0x0000000000582947 */ /* 0x000fea0003800000 */
[----:B-1----:R-:W1:Y:S01]  /*0810*/  S2UR UR7, SR_CgaCtaId ;  /* 0x00000000000779c3 */ /* 0x002e620000008800 */
[----:B------:R-:W-:Y:S01]  /*0820*/  UMOV UR6, 0x400 ;  /* 0x0000040000067882 */ /* 0x000fe20000000000 */
[----:B------:R-:W-:Y:S01]  /*0830*/  UMOV UR8, 0x20 ;  /* 0x0000002000087882 */ /* 0x000fe20000000000 */
[----:B------:R-:W-:Y:S01]  /*0840*/  UMOV UR9, 0x80 ;  /* 0x0000008000097882 */ /* 0x000fe20000000000 */
[----:B------:R-:W-:Y:S01]  /*0850*/  ELECT P0, URZ, PT ;  /* 0x00000000003f782f */ /* 0x000fe20003800000 */
[----:B-1----:R-:W-:Y:S02]  /*0860*/  ULEA UR11, UR7, UR6, 0x18 ;  /* 0x00000006070b7291 */ /* 0x002fe4000f8ec03f */
[----:B------:R-:W-:-:S04]  /*0870*/  UIADD3 UR6, -UR8, 0x100000, URZ ;  /* 0x0010000008067890 */ /* 0x000fc8000fffe13f */
[----:B------:R-:W-:Y:S02]  /*0880*/  USHF.L.U32 UR7, UR6, 0xb, URZ ;  /* 0x0000000b06077899 */ /* 0x000fe4000800063f */
[----:B------:R-:W-:Y:S02]  /*0890*/  USHF.L.U32 UR6, UR6, 0x1, URZ ;  /* 0x0000000106067899 */ /* 0x000fe4000800063f */
        /* <DEDUP_REMOVED lines=13> */
.L_x_5:
[----:B------:R-:W-:Y:S01]  /*0970*/  ISETP.NE.AND P0, PT, RZ, UR36, PT ;  /* 0x00000024ff007c0c */ /* 0x000fe2000bf05270 */
[----:B------:R-:W-:Y:S01]  /*0980*/  NOP ;  /* 0x0000000000007918 */ /* 0x000fe20000000000 */
[----:B------:R-:W-:Y:S01]  /*0990*/  MOV R0, UR5 ;  /* 0x0000000500007c02 */ /* 0x000fe20008000f00 */
[----:B-1234-:R-:W-:Y:S03]  /*09a0*/  BAR.SYNC.DEFER_BLOCKING 0x0 ;  /* 0x0000000000007b1d */ /* 0x01efe60000010000 */
[----:B------:R-:W-:-:S07]  /*09b0*/  ISETP.EQ.AND P2, PT, R0, 0x1, P1 ;  /* 0x000000010000780c */ /* 0x000fce0000f42270 */
[----:B------:R-:W-:Y:S06]  /*09c0*/  @!P0 BRA `(.L_x_6) ;  /* 0x0000005000c08947 */ /* 0x000fec0003800000 */
[----:B------:R-:W-:-:S06]  /*09d0*/  UISETP.GT.U32.AND UP0, UPT, UR10, 0x3, UPT ;  /* 0x000000030a00788c */ /* 0x000fcc000bf04070 */
[----:B------:R-:W-:-:S13]  /*09e0*/  PLOP3.LUT P0, PT, PT, PT, UP0, 0x80, 0x0 ;  /* 0x000000000000781c */ /* 0x000fda0003f0f008 */
[----:B------:R-:W-:Y:S05]  /*09f0*/  @P0 EXIT ;  /* 0x000000000000094d */ /* 0x000fea0003800000 */
.L_x_7:
[----:B------:R-:W-:-:S08]  /*0a00*/  NOP ;  /* 0x0000000000007918 */ /* 0x000fd00000000000 */
[----:B------:R-:W1:Y:S02]  /*0a10*/  USETMAXREG.TRY_ALLOC.CTAPOOL UP0, 0xf0 ;  /* 0x000000f0000079c8 */ /* 0x000e640008000600 */
[----:B-1----:R-:W-:-:S13]  /*0a20*/  PLOP3.LUT P0, PT, PT, PT, UP0, 0x80, 0x0 ;  /* 0x000000000000781c */ /* 0x002fda0003f0f008 */
[----:B------:R-:W-:Y:S05]  /*0a30*/  @!P0 BRA `(.L_x_7) ;  /* 0xfffffffc00f08947 */ /* 0x000fea000383ffff */
[----:B------:R-:W-:Y:S01]  /*0a40*/  UISETP.NE.AND UP0, UPT, UR36, 0x1, UPT ;  /* 0x000000012400788c */ /* 0x000fe2000bf05270 */
[----:B------:R-:W1:Y:S01]  /*0a50*/  S2UR UR7, SR_CTAID.X ;  /* 0x00000000000779c3 */ /* 0x000e620000002500 */
[----:B------:R-:W-:Y:S01]  /*0a60*/  UMOV UR5, URZ ;  /* 0x0000003f00057c82 */ /* 0x000fe20008000000 */
[----:B------:R-:W-:-:S03]  /*0a70*/  UMOV UR6, URZ ;  /* 0x0000003f00067c82 */ /* 0x000fc60008000000 */
[----:B------:R-:W-:-:S13]  /*0a80*/  PLOP3.LUT P0, PT, PT, PT, UP0, 0x80, 0x0 ;  /* 0x000000000000781c */ /* 0x000fda0003f0f008 */
[----:B------:R-:W-:Y:S05]  /*0a90*/  @!P0 BRA `(.L_x_8) ;  /* 0x00000000003c8947 */ /* 0x000fea0003800000 */
[----:B------:R-:W-:Y:S01]  /*0aa0*/  UISETP.NE.AND UP0, UPT, UR36, 0x2, UPT ;  /* 0x000000022400788c */ /* 0x000fe2000bf05270 */
[----:B------:R-:W-:-:S05]  /*0ab0*/  UMOV UR6, 0x1 ;  /* 0x0000000100067882 */ /* 0x000fca0000000000 */
[----:B------:R-:W-:-:S13]  /*0ac0*/  PLOP3.LUT P1, PT, PT, PT, UP0, 0x80, 0x0 ;  /* 0x000000000000781c */ /* 0x000fda0003f2f008 */
[----:B------:R-:W-:Y:S05]  /*0ad0*/  @!P1 BRA `(.L_x_8) ;  /* 0x00000000002c9947 */ /* 0x000fea0003800000 */
[----:B------:R-:W-:-:S06]  /*0ae0*/  UISETP.NE.AND UP0, UPT, UR36, 0x3, UPT ;  /* 0x000000032400788c */ /* 0x000fcc000bf05270 */
[----:B------:R-:W-:-:S13]  /*0af0*/  PLOP3.LUT P1, PT, PT, PT, UP0, 0x80, 0x0 ;  /* 0x000000000000781c */ /* 0x000fda0003f2f008 */
[----:B------:R-:W-:Y:S05]  /*0b00*/  @!P1 BRA `(.L_x_9) ;  /* 0x0000000000189947 */ /* 0x000fea0003800000 */
[----:B------:R-:W-:-:S11]  /*0b10*/  UISETP.NE.AND UP0, UPT, UR36, 0x4, UPT ;  /* 0x000000042400788c */ /* 0x000fd6000bf05270 */
[----:B------:R-:W-:Y:S01]  /*0b20*/  @!UP0 UMOV UR5, 0x1 ;  /* 0x0000000100058882 */ /* 0x000fe20000000000 */
[----:B------:R-:W-:Y:S01]  /*0b30*/  @!UP0 UMOV UR6, 0x1 ;  /* 0x0000000100068882 */ /* 0x000fe20000000000 */
[----:B------:R-:W-:Y:S01]  /*0b40*/  @UP0 UMOV UR5, URZ ;  /* 0x0000003f00050c82 */ /* 0x000fe20008000000 */
[----:B------:R-:W-:Y:S01]  /*0b50*/  @UP0 UMOV UR6, URZ ;  /* 0x0000003f00060c82 */ /* 0x000fe20008000000 */
[----:B------:R-:W-:Y:S05]  /*0b60*/  BRA `(.L_x_8) ;  /* 0x0000000000087947 */ /* 0x000fea0003800000 */
.L_x_9:
[----:B------:R-:W-:Y:S01]  /*0b70*/  UMOV UR5, 0x1 ;  /* 0x0000000100057882 */ /* 0x000fe20000000000 */
[----:B------:R-:W-:-:S05]  /*0b80*/  UMOV UR6, URZ ;  /* 0x0000003f00067c82 */ /* 0x000fca0008000000 */
.L_x_8:
[----:B------:R-:W-:Y:S05]  /*0b90*/  @!P0 BRA `(.L_x_10) ;  /* 0x00000000003c8947 */ /* 0x000fea0003800000 */
[----:B------:R-:W-:-:S06]  /*0ba0*/  UISETP.NE.AND UP0, UPT, UR36, 0x2, UPT ;  /* 0x000000022400788c */ /* 0x000fcc000bf05270 */
[----:B------:R-:W-:-:S13]  /*0bb0*/  PLOP3.LUT P0, PT, PT, PT, UP0, 0x80, 0x0 ;  /* 0x000000000000781c */ /* 0x000fda0003f0f008 */
[----:B------:R-:W-:Y:S05]  /*0bc0*/  @!P0 BRA `(.L_x_11) ;  /* 0x0000000000288947 */ /* 0x000fea0003800000 */
[----:B------:R-:W-:-:S06]  /*0bd0*/  UISETP.NE.AND UP0, UPT, UR36, 0x3, UPT ;  /* 0x000000032400788c */ /* 0x000fcc000bf05270 */
[----:B------:R-:W-:-:S13]  /*0be0*/  PLOP3.LUT P0, PT, PT, PT, UP0, 0x80, 0x0 ;  /* 0x000000000000781c */ /* 0x000fda0003f0f008 */
[----:B------:R-:W-:Y:S05]  /*0bf0*/  @!P0 BRA `(.L_x_12) ;  /* 0x0000000000148947 */ /* 0x000fea0003800000 */
[----:B------:R-:W-:-:S06]  /*0c00*/  UISETP.NE.AND UP0, UPT, UR36, 0x4, UPT ;  /* 0x000000042400788c */ /* 0x000fcc000bf05270 */
[----:B------:R-:W-:-:S13]  /*0c10*/  PLOP3.LUT P0, PT, PT, PT, UP0, 0x80, 0x0 ;  /* 0x000000000000781c */ /* 0x000fda0003f0f008 */
[----:B------:R-:W-:Y:S05]  /*0c20*/  @P0 BRA `(.L_x_13) ;  /* 0x00000000001c0947 */ /* 0x000fea0003800000 */
[----:B-1----:R-:W-:Y:S01]  /*0c30*/  ULEA UR7, UR7, 0x3, 0x1 ;  /* 0x0000000307077891 */ /* 0x002fe2000f8e083f */
[----:B------:R-:W-:Y:S11]  /*0c40*/  BRA `(.L_x_13) ;  /* 0x0000000000147947 */ /* 0x000ff60003800000 */
.L_x_12:
[----:B-1----:R-:W-:Y:S01]  /*0c50*/  ULEA UR7, UR7, 0x2, 0x1 ;  /* 0x0000000207077891 */ /* 0x002fe2000f8e083f */
[----:B------:R-:W-:Y:S11]  /*0c60*/  BRA `(.L_x_13) ;  /* 0x00000000000c7947 */ /* 0x000ff60003800000 */
.L_x_11:
[----:B-1----:R-:W-:Y:S01]  /*0c70*/  ULEA UR7, UR7, 0x1, 0x1 ;  /* 0x0000000107077891 */ /* 0x002fe2000f8e083f */
[----:B------:R-:W-:Y:S11]  /*0c80*/  BRA `(.L_x_13) ;  /* 0x0000000000047947 */ /* 0x000ff60003800000 */
.L_x_10:
[----:B-1----:R-:W-:-:S12]  /*0c90*/  USHF.L.U32 UR7, UR7, 0x1, URZ ;  /* 0x0000000107077899 */ /* 0x002fd8000800063f */
.L_x_13:
[----:B------:R-:W-:-:S04]  /*0ca0*/  ULOP3.LUT UR8, UR4, 0x1, URZ, 0xfc, !UPT ;  /* 0x0000000104087892 */ /* 0x000fc8000f8efc3f */
[----:B------:R-:W-:-:S06]  /*0cb0*/  UISETP.NE.AND UP0, UPT, UR8, 0x3, UPT ;  /* 0x000000030800788c */ /* 0x000fcc000bf05270 */
[----:B------:R-:W-:-:S13]  /*0cc0*/  PLOP3.LUT P0, PT, PT, PT, UP0, 0x80, 0x0 ;  /* 0x000000000000781c */ /* 0x000fda0003f0f008 */
[----:B------:R-:W-:Y:S05]  /*0cd0*/  @!P0 BRA `(.L_x_14) ;  /* 0x0000000000048947 */ /* 0x000fea0003800000 */
[----:B-1----:R-:W-:Y:S01]  /*0ce0*/  BPT.TRAP 0x1 ;  /* 0x000000040000795c */ /* 0x002fe20000300000 */
.L_x_14:
[----:B------:R-:W2:Y:S01]  /*0cf0*/  S2UR UR8, SR_CgaCtaId ;  /* 0x00000000000879c3 */ /* 0x000ea20000008800 */
[----:B------:R-:W-:Y:S01]  /*0d00*/  UMOV UR37, 0x400 ;  /* 0x0000040000257882 */ /* 0x000fe20000000000 */
[----:B------:R-:W-:-:S04]  /*0d10*/  MOV R0, UR5 ;  /* 0x0000000500007c02 */ /* 0x000fc80008000f00 */
[----:B------:R-:W-:Y:S01]  /*0d20*/  SHF.L.U32 R0, R0, 0x1f, RZ ;  /* 0x0000001f00007819 */ /* 0x000fe200000006ff */
[----:B--2---:R-:W-:-:S04]  /*0d30*/  ULEA UR37, UR8, UR37, 0x18 ;  /* 0x0000002508257291 */ /* 0x004fc8000f8ec03f */
[----:B------:R-:W-:-:S09]  /*0d40*/  ULEA UR8, UR6, UR37, 0x3 ;  /* 0x0000002506087291 */ /* 0x000fd2000f8e183f */
[----:B------:R-:W2:Y:S02]  /*0d50*/  SYNCS.PHASECHK.TRANS64.TRYWAIT P1, [UR8+0x1c050], R0 ;  /* 0x01c05000ff0075a7 */ /* 0x000ea40008020148 */
[----:B--2---:R-:W-:Y:S05]  /*0d60*/  @!P1 BRA `(.L_x_15) ;  /* 0x0000006000849947 */ /* 0x004fea0003800000 */
.L_x_93:
[----:B------:R-:W-:Y:S05]  /*0d70*/  @!P0 BRA `(.L_x_16) ;  /* 0x0000000000048947 */ /* 0x000fea0003800000 */
[----:B-1----:R-:W-:Y:S01]  /*0d80*/  BPT.TRAP 0x1 ;  /* 0x000000040000795c */ /* 0x002fe20000300000 */
.L_x_16:
[----:B------:R-:W-:-:S04]  /*0d90*/  SHF.L.U32 R23, RZ, 0x1f, RZ ;  /* 0x0000001fff177819 */ /* 0x000fc800000006ff */
[----:B------:R-:W3:Y:S02]  /*0da0*/  SYNCS.PHASECHK.TRANS64.TRYWAIT P1, [UR37+0x1c000], R23 ;  /* 0x01c00017ff0075a7 */ /* 0x000ee40008020165 */
[----:B---3--:R-:W-:Y:S05]  /*0db0*/  @!P1 BRA `(.L_x_17) ;  /* 0x0000006000889947 */ /* 0x008fea0003800000 */
.L_x_94:
[----:B------:R-:W-:Y:S02]  /*0dc0*/  UIADD3 UR5, UR36, -0x1, URZ ;  /* 0xffffffff24057890 */ /* 0x000fe4000fffe03f */
[----:B------:R-:W-:-:S04]  /*0dd0*/  UIADD3 UR11, UR37, 0x1c090, URZ ;  /* 0x0001c090250b7890 */ /* 0x000fc8000fffe03f */
[----:B------:R-:W-:Y:S01]  /*0de0*/  ISETP.NE.AND P1, PT, RZ, UR5, PT ;  /* 0x00000005ff007c0c */ /* 0x000fe2000bf25270 */
[----:B------:R-:W-:Y:S02]  /*0df0*/  ULEA UR10, UR10, UR11, 0x3 ;  /* 0x0000000b0a0a7291 */ /* 0x000fe4000f8e183f */
[----:B------:R-:W-:Y:S01]  /*0e00*/  USHF.L.U32 UR5, UR5, 0x3, URZ ;  /* 0x0000000305057899 */ /* 0x000fe2000800063f */
[----:B--2---:R-:W-:-:S04]  /*0e10*/  SEL R0, RZ, 0x1, P1 ;  /* 0x00000001ff007807 */ /* 0x004fc80000800000 */
[----:B------:R-:W-:-:S04]  /*0e20*/  SHF.L.U32 R0, R0, 0x1f, RZ ;  /* 0x0000001f00007819 */ /* 0x000fc800000006ff */
[----:B------:R-:W2:Y:S02]  /*0e30*/  SYNCS.PHASECHK.TRANS64.TRYWAIT P1, [UR10], R0 ;  /* 0x00000000ff0075a7 */ /* 0x000ea4000802014a */
[----:B--2---:R-:W-:Y:S05]  /*0e40*/  @!P1 BRA `(.L_x_18) ;  /* 0x00000060007c9947 */ /* 0x004fea0003800000 */
.L_x_95:
[----:B------:R-:W-:Y:S01]  /*0e50*/  USHF.R.U32.HI UR8, URZ, 0x4, UR37 ;  /* 0x000000043f087899 */ /* 0x000fe20008011625 */
[----:B------:R-:W-:Y:S01]  /*0e60*/  WARPGROUP.ARRIVE ;  /* 0x00000000000079c5 */ /* 0x000fe20000000000 */
[----:B------:R-:W-:Y:S02]  /*0e70*/  UIADD3 UR9, UR37, 0x8000, URZ ;  /* 0x0000800025097890 */ /* 0x000fe4000fffe03f */
[----:B------:R-:W-:Y:S02]  /*0e80*/  ULOP3.LUT UR8, UR8, 0x3fff, URZ, 0xc0, !UPT ;  /* 0x00003fff08087892 */ /* 0x000fe4000f8ec03f */
[----:B------:R-:W-:Y:S02]  /*0e90*/  USHF.R.U32.HI UR9, URZ, 0x4, UR9 ;  /* 0x000000043f097899 */ /* 0x000fe40008011609 */
[----:B------:R-:W-:Y:S02]  /*0ea0*/  ULOP3.LUT UR8, UR8, 0x10000, URZ, 0xfc, !UPT ;  /* 0x0001000008087892 */ /* 0x000fe4000f8efc3f */
[----:B------:R-:W-:-:S02]  /*0eb0*/  ULOP3.LUT UR10, UR9, 0x3fff, URZ, 0xc0, !UPT ;  /* 0x00003fff090a7892 */ /* 0x000fc4000f8ec03f */
[----:B------:R-:W-:Y:S02]  /*0ec0*/  ULEA UR8, UR6, UR8, 0xa ;  /* 0x0000000806087291 */ /* 0x000fe4000f8e503f */
[----:B------:R-:W-:Y:S01]  /*0ed0*/  ULOP3.LUT UR6, UR10, 0x10000, URZ, 0xfc, !UPT ;  /* 0x000100000a067892 */ /* 0x000fe2000f8efc3f */
[----:B------:R-:W-:Y:S01]  /*0ee0*/  UMOV UR9, 0x40000040 ;  /* 0x4000004000097882 */ /* 0x000fe20000000000 */
[----:B------:R-:W-:Y:S01]  /*0ef0*/  UMOV UR15, 0x40000040 ;  /* 0x40000040000f7882 */ /* 0x000fe20000000000 */
[----:B------:R-:W-:Y:S02]  /*0f00*/  UMOV UR13, UR9 ;  /* 0x00000009000d7c82 */ /* 0x000fe40008000000 */
[----:B------:R-:W-:Y:S01]  /*0f10*/  UMOV UR12, UR8 ;  /* 0x00000008000c7c82 */ /* 0x000fe20008000000 */
[----:B------:R-:W-:Y:S01]  /*0f20*/  UIADD3 UR16, UR8, 0x4, URZ ;  /* 0x0000000408107890 */ /* 0x000fe2000fffe03f */
[----:B------:R-:W-:Y:S01]  /*0f30*/  UMOV UR14, UR6 ;  /* 0x00000006000e7c82 */ /* 0x000fe20008000000 */
[----:B------:R-:W-:Y:S01]  /*0f40*/  UIADD3 UR18, UR6, 0x4, URZ ;  /* 0x0000000406127890 */ /* 0x000fe2000fffe03f */
[----:B------:R-:W-:Y:S01]  /*0f50*/  HGMMA.64x64x16.F32 R24, gdesc[UR12], RZ, !UPT, gsb0 ;  /* 0x00e000000c1879f0 */ /* 0x000fe2000c0008ff */
[----:B------:R-:W-:-:S02]  /*0f60*/  UIADD3 UR12, UR8, 0x2, URZ ;  /* 0x00000002080c7890 */ /* 0x000fc4000fffe03f */
[----:B------:R-:W-:Y:S01]  /*0f70*/  UIADD3 UR14, UR6, 0x2, URZ ;  /* 0x00000002060e7890 */ /* 0x000fe2000fffe03f */
[----:B------:R-:W-:Y:S01]  /*0f80*/  UMOV UR13, 0x40000040 ;  /* 0x40000040000d7882 */ /* 0x000fe20000000000 */
[----:B------:R-:W-:Y:S01]  /*0f90*/  UMOV UR15, 0x40000040 ;  /* 0x40000040000f7882 */ /* 0x000fe20000000000 */
[----:B------:R-:W-:Y:S01]  /*0fa0*/  UMOV UR17, 0x40000040 ;  /* 0x4000004000117882 */ /* 0x000fe20000000000 */
[----:B------:R-:W-:Y:S01]  /*0fb0*/  UMOV UR19, 0x40000040 ;  /* 0x4000004000137882 */ /* 0x000fe20000000000 */
[----:B------:R-:W-:Y:S02]  /*0fc0*/  UIADD3 UR20, UR8, 0x6, URZ ;  /* 0x0000000608147890 */ /* 0x000fe4000fffe03f */
[----:B------:R-:W-:Y:S01]  /*0fd0*/  UIADD3 UR22, UR6, 0x6, URZ ;  /* 0x0000000606167890 */ /* 0x000fe2000fffe03f */
[----:B------:R-:W-:Y:S01]  /*0fe0*/  UMOV UR21, 0x40000040 ;  /* 0x4000004000157882 */ /* 0x000fe20000000000 */
[----:B------:R-:W-:Y:S01]  /*0ff0*/  UMOV UR23, 0x40000040 ;  /* 0x4000004000177882 */ /* 0x000fe20000000000 */
[----:B------:R-:W-:-:S02]  /*1000*/  UIADD3 UR24, UR8, 0x200, URZ ;  /* 0x0000020008187890 */ /* 0x000fc4000fffe03f */
[----:B------:R-:W-:Y:S01]  /*1010*/  UIADD3 UR26, UR6, 0x200, URZ ;  /* 0x00000200061a7890 */ /* 0x000fe2000fffe03f */
[----:B------:R-:W-:Y:S01]  /*1020*/  UMOV UR25, 0x40000040 ;  /* 0x4000004000197882 */ /* 0x000fe20000000000 */
[----:B------:R-:W-:Y:S01]  /*1030*/  UMOV UR27, 0x40000040 ;  /* 0x40000040001b7882 */ /* 0x000fe20000000000 */
[----:B------:R-:W-:Y:S02]  /*1040*/  UIADD3 UR28, UR8, 0x202, URZ ;  /* 0x00000202081c7890 */ /* 0x000fe4000fffe03f */
[----:B------:R-:W-:Y:S01]  /*1050*/  UIADD3 UR30, UR6, 0x202, URZ ;  /* 0x00000202061e7890 */ /* 0x000fe2000fffe03f */
        /* <DEDUP_REMOVED lines=10> */
[----:B------:R-:W-:Y:S01]  /*1100*/  ULOP3.LUT UR5, UR5, 0x8, URZ, 0xc, !UPT ;  /* 0x0000000805057892 */ /* 0x000fe2000f8e0c3f */
[----:B------:R-:W-:Y:S02]  /*1110*/  WARPGROUP.DEPBAR.LE gsb0, 0x0 ;  /* 0x00008000000079c5 */ /* 0x000fe40000010000 */
[----:B------:R-:W-:-:S06]  /*1120*/  WARPGROUP.ARRIVE ;  /* 0x00000000000079c5 */ /* 0x000fcc0000000000 */
[----:B------:R-:W-:Y:S01]  /*1130*/  HGMMA.64x64x16.F32 R24, gdesc[UR12], R24, gsb0 ;  /* 0x00e000000c1879f0 */ /* 0x000fe20008000818 */
[----:B------:R-:W-:Y:S02]  /*1140*/  ULDC UR14, c[0x0][0x604] ;  /* 0x00018100000e7ab9 */ /* 0x000fe40000000800 */
[----:B------:R-:W-:Y:S02]  /*1150*/  WARPGROUP.DEPBAR.LE gsb0, 0x0 ;  /* 0x00008000000079c5 */ /* 0x000fe40000010000 */
[----:B------:R-:W-:-:S06]  /*1160*/  WARPGROUP.ARRIVE ;  /* 0x00000000000079c5 */ /* 0x000fcc0000000000 */
[----:B------:R-:W-:Y:S03]  /*1170*/  HGMMA.64x64x16.F32 R24, gdesc[UR16], R24, gsb0 ;  /* 0x00e00000101879f0 */ /* 0x000fe60008000818 */
        /* <DEDUP_REMOVED lines=16> */
[----:B--2---:R-:W-:-:S04]  /*1280*/  FMNMX R3, R24, R25, !PT ;  /* 0x0000001918037209 */ /* 0x004fc80007800000 */
[----:B------:R-:W-:-:S04]  /*1290*/  FMNMX R0, R28, R3, !PT ;  /* 0x000000031c007209 */ /* 0x000fc80007800000 */
        /* <DEDUP_REMOVED lines=12> */
[----:B------:R-:W-:-:S05]  /*1360*/  FMNMX R2, R53, R0, !PT ;  /* 0x0000000035027209 */ /* 0x000fca0007800000 */
[----:B------:R-:W2:Y:S02]  /*1370*/  SHFL.BFLY PT, R3, R2, 0x1, 0x1f ;  /* 0x0c201f0002037f89 */ /* 0x000ea400000e0000 */
[----:B--2---:R-:W-:Y:S02]  /*1380*/  FMNMX R4, R2, R3, !PT ;  /* 0x0000000302047209 */ /* 0x004fe40007800000 */
[----:B------:R-:W-:-:S03]  /*1390*/  FMNMX R3, R26, R27, !PT ;  /* 0x0000001b1a037209 */ /* 0x000fc60007800000 */
[----:B------:R-:W2:Y:S01]  /*13a0*/  SHFL.BFLY PT, R7, R4, 0x2, 0x1f ;  /* 0x0c401f0004077f89 */ /* 0x000ea200000e0000 */
[----:B------:R-:W-:-:S04]  /*13b0*/  FMNMX R0, R30, R3, !PT ;  /* 0x000000031e007209 */ /* 0x000fc80007800000 */
[----:B------:R-:W-:-:S04]  /*13c0*/  FMNMX R5, R31, R0, !PT ;  /* 0x000000001f057209 */ /* 0x000fc80007800000 */
[----:B------:R-:W-:-:S04]  /*13d0*/  FMNMX R0, R34, R5, !PT ;  /* 0x0000000522007209 */ /* 0x000fc80007800000 */
[----:B------:R-:W-:-:S04]  /*13e0*/  FMNMX R5, R35, R0, !PT ;  /* 0x0000000023057209 */ /* 0x000fc80007800000 */
[----:B------:R-:W-:-:S04]  /*13f0*/  FMNMX R0, R38, R5, !PT ;  /* 0x0000000526007209 */ /* 0x000fc80007800000 */
[----:B------:R-:W-:Y:S02]  /*1400*/  FMNMX R5, R39, R0, !PT ;  /* 0x0000000027057209 */ /* 0x000fe40007800000 */
[----:B--2---:R-:W-:Y:S02]  /*1410*/  FMNMX R3, R4, R7, !PT ;  /* 0x0000000704037209 */ /* 0x004fe40007800000 */
[----:B------:R-:W-:Y:S02]  /*1420*/  FMNMX R0, R42, R5, !PT ;  /* 0x000000052a007209 */ /* 0x000fe40007800000 */
[----:B------:R-:W-:Y:S02]  /*1430*/  FSETP.NEU.AND P1, PT, R3, -INF , PT ;  /* 0xff8000000300780b */ /* 0x000fe40003f2d000 */
[----:B------:R-:W-:Y:S02]  /*1440*/  FMNMX R5, R43, R0, !PT ;  /* 0x000000002b057209 */ /* 0x000fe40007800000 */
[----:B------:R-:W-:-:S02]  /*1450*/  FSEL R6, R3, RZ, P1 ;  /* 0x000000ff03067208 */ /* 0x000fc40000800000 */
[----:B------:R-:W-:-:S03]  /*1460*/  FMNMX R0, R46, R5, !PT ;  /* 0x000000052e007209 */ /* 0x000fc60007800000 */
[----:B------:R-:W-:Y:S01]  /*1470*/  FMUL R6, R6, UR14 ;  /* 0x0000000e06067c20 */ /* 0x000fe20008400000 */
[----:B------:R-:W-:-:S03]  /*1480*/  FMNMX R5, R47, R0, !PT ;  /* 0x000000002f057209 */ /* 0x000fc60007800000 */
[--C-:B------:R-:W-:Y:S01]  /*1490*/  FFMA R24, R24, UR14, -R6.reuse ;  /* 0x0000000e18187c23 */ /* 0x100fe20008000806 */
[--C-:B------:R-:W-:Y:S01]  /*14a0*/  FFMA R28, R28, UR14, -R6.reuse ;  /* 0x0000000e1c1c7c23 */ /* 0x100fe20008000806 */
[--C-:B------:R-:W-:Y:S01]  /*14b0*/  FFMA R25, R25, UR14, -R6.reuse ;  /* 0x0000000e19197c23 */ /* 0x100fe20008000806 */
[----:B------:R-:W-:Y:S01]  /*14c0*/  FMNMX R0, R50, R5, !PT ;  /* 0x0000000532007209 */ /* 0x000fe20007800000 */
[--C-:B------:R-:W-:Y:S01]  /*14d0*/  FFMA R29, R29, UR14, -R6.reuse ;  /* 0x0000000e1d1d7c23 */ /* 0x100fe20008000806 */
[----:B------:R-:W-:Y:S01]  /*14e0*/  FSETP.GEU.AND P6, PT, R24, -126, PT ;  /* 0xc2fc00001800780b */ /* 0x000fe20003fce000 */
[--C-:B------:R-:W-:Y:S01]  /*14f0*/  FFMA R33, R33, UR14, -R6.reuse ;  /* 0x0000000e21217c23 */ /* 0x100fe20008000806 */
[----:B------:R-:W-:Y:S01]  /*1500*/  FSETP.GEU.AND P5, PT, R28, -126, PT ;  /* 0xc2fc00001c00780b */ /* 0x000fe20003fae000 */
[--C-:B------:R-:W-:Y:S01]  /*1510*/  FFMA R36, R36, UR14, -R6.reuse ;  /* 0x0000000e24247c23 */ /* 0x100fe20008000806 */
[----:B------:R-:W-:Y:S01]  /*1520*/  FSETP.GEU.AND P2, PT, R25, -126, PT ;  /* 0xc2fc00001900780b */ /* 0x000fe20003f4e000 */
[--C-:B------:R-:W-:Y:S01]  /*1530*/  FFMA R40, R40, UR14, -R6.reuse ;  /* 0x0000000e28287c23 */ /* 0x100fe20008000806 */
[----:B------:R-:W-:Y:S01]  /*1540*/  FMNMX R5, R51, R0, !PT ;  /* 0x0000000033057209 */ /* 0x000fe20007800000 */
[--C-:B------:R-:W-:Y:S01]  /*1550*/  FFMA R32, R32, UR14, -R6.reuse ;  /* 0x0000000e20207c23 */ /* 0x100fe20008000806 */
[----:B------:R-:W-:Y:S01]  /*1560*/  FSETP.GEU.AND P3, PT, R29, -126, PT ;  /* 0xc2fc00001d00780b */ /* 0x000fe20003f6e000 */
[--C-:B------:R-:W-:Y:S01]  /*1570*/  FFMA R37, R37, UR14, -R6.reuse ;  /* 0x0000000e25257c23 */ /* 0x100fe20008000806 */
[----:B------:R-:W-:Y:S01]  /*1580*/  FMNMX R0, R54, R5, !PT ;  /* 0x0000000536007209 */ /* 0x000fe20007800000 */
[--C-:B------:R-:W-:Y:S01]  /*1590*/  FFMA R41, R41, UR14, -R6.reuse ;  /* 0x0000000e29297c23 */ /* 0x100fe20008000806 */
[----:B------:R-:W-:Y:S01]  /*15a0*/  FSETP.GEU.AND P4, PT, R33, -126, PT ;  /* 0xc2fc00002100780b */ /* 0x000fe20003f8e000 */
[----:B------:R-:W-:Y:S01]  /*15b0*/  @!P6 FMUL R24, R24, 0.5 ;  /* 0x3f0000001818e820 */ /* 0x000fe20000400000 */
[----:B------:R-:W-:Y:S01]  /*15c0*/  FMNMX R0, R55, R0, !PT ;  /* 0x0000000037007209 */ /* 0x000fe20007800000 */
[----:B------:R-:W-:Y:S01]  /*15d0*/  @!P5 FMUL R28, R28, 0.5 ;  /* 0x3f0000001c1cd820 */ /* 0x000fe20000400000 */
[----:B------:R-:W-:Y:S01]  /*15e0*/  FSETP.GEU.AND P1, PT, R32, -126, PT ;  /* 0xc2fc00002000780b */ /* 0x000fe20003f2e000 */
[----:B------:R-:W2:Y:S01]  /*15f0*/  MUFU.EX2 R88, R24 ;  /* 0x0000001800587308 */ /* 0x000ea20000000800 */
[----:B------:R-:W-:Y:S01]  /*1600*/  @!P2 FMUL R25, R25, 0.5 ;  /* 0x3f0000001919a820 */ /* 0x000fe20000400000 */
[----:B------:R-:W3:Y:S01]  /*1610*/  SHFL.BFLY PT, R5, R0, 0x1, 0x1f ;  /* 0x0c201f0000057f89 */ /* 0x000ee200000e0000 */
[--C-:B------:R-:W-:Y:S01]  /*1620*/  FFMA R48, R48, UR14, -R6.reuse ;  /* 0x0000000e30307c23 */ /* 0x100fe20008000806 */
[----:B------:R-:W-:Y:S01]  /*1630*/  @!P3 FMUL R29, R29, 0.5 ;  /* 0x3f0000001d1db820 */ /* 0x000fe20000400000 */
[--C-:B------:R-:W-:Y:S01]  /*1640*/  FFMA R49, R49, UR14, -R6.reuse ;  /* 0x0000000e31317c23 */ /* 0x100fe20008000806 */
[--C-:B------:R-:W-:Y:S01]  /*1650*/  FFMA R44, R44, UR14, -R6.reuse ;  /* 0x0000000e2c2c7c23 */ /* 0x100fe20008000806 */
[--C-:B------:R-:W-:Y:S01]  /*1660*/  FFMA R45, R45, UR14, -R6.reuse ;  /* 0x0000000e2d2d7c23 */ /* 0x100fe20008000806 */
[----:B------:R-:W4:Y:S01]  /*1670*/  MUFU.EX2 R90, R28 ;  /* 0x0000001c005a7308 */ /* 0x000f220000000800 */
[----:B------:R-:W-:Y:S01]  /*1680*/  @!P4 FMUL R33, R33, 0.5 ;  /* 0x3f0000002121c820 */ /* 0x000fe20000400000 */
[--C-:B------:R-:W-:Y:S01]  /*1690*/  FFMA R52, R52, UR14, -R6.reuse ;  /* 0x0000000e34347c23 */ /* 0x100fe20008000806 */
[----:B------:R-:W-:Y:S01]  /*16a0*/  FFMA R6, R53, UR14, -R6 ;  /* 0x0000000e35067c23 */ /* 0x000fe20008000806 */
[----:B------:R-:W-:-:S04]  /*16b0*/  @!P1 FMUL R32, R32, 0.5 ;  /* 0x3f00000020209820 */ /* 0x000fc80000400000 */
[----:B------:R-:W5:Y:S01]  /*16c0*/  MUFU.EX2 R25, R25 ;  /* 0x0000001900197308 */ /* 0x000f620000000800 */
[----:B--2---:R-:W-:Y:S01]  /*16d0*/  @!P6 FMUL R88, R88, R88 ;  /* 0x000000585858e220 */ /* 0x004fe20000400000 */
[----:B------:R-:W-:-:S06]  /*16e0*/  FSETP.GEU.AND P6, PT, R36, -126, PT ;  /* 0xc2fc00002400780b */ /* 0x000fcc0003fce000 */
[----:B------:R-:W2:Y:S01]  /*16f0*/  MUFU.EX2 R29, R29 ;  /* 0x0000001d001d7308 */ /* 0x000ea20000000800 */
[----:B----4-:R-:W-:Y:S01]  /*1700*/  @!P5 FMUL R90, R90, R90 ;  /* 0x0000005a5a5ad220 */ /* 0x010fe20000400000 */
[----:B------:R-:W-:Y:S02]  /*1710*/  FSETP.GEU.AND P5, PT, R40, -126, PT ;  /* 0xc2fc00002800780b */ /* 0x000fe40003fae000 */
[----:B---3--:R-:W-:-:S03]  /*1720*/  FMNMX R5, R0, R5, !PT ;  /* 0x0000000500057209 */ /* 0x008fc60007800000 */
[----:B------:R-:W-:Y:S01]  /*1730*/  @!P6 FMUL R36, R36, 0.5 ;  /* 0x3f0000002424e820 */ /* 0x000fe20000400000 */
[----:B------:R-:W3:Y:S01]  /*1740*/  MUFU.EX2 R92, R32 ;  /* 0x00000020005c7308 */ /* 0x000ee20000000800 */
[----:B-----5:R-:W-:Y:S01]  /*1750*/  @!P2 FMUL R25, R25, R25 ;  /* 0x000000191919a220 */ /* 0x020fe20000400000 */
[----:B------:R-:W-:Y:S01]  /*1760*/  FSETP.GEU.AND P2, PT, R37, -126, PT ;  /* 0xc2fc00002500780b */ /* 0x000fe20003f4e000 */
[----:B------:R-:W4:Y:S04]  /*1770*/  SHFL.BFLY PT, R4, R5, 0x2, 0x1f ;  /* 0x0c401f0005047f89 */ /* 0x000f2800000e0000 */
[----:B------:R-:W-:Y:S01]  /*1780*/  @!P5 FMUL R40, R40, 0.5 ;  /* 0x3f0000002828d820 */ /* 0x000fe20000400000 */
[----:B------:R-:W5:Y:S01]  /*1790*/  MUFU.EX2 R94, R36 ;  /* 0x00000024005e7308 */ /* 0x000f620000000800 */
[----:B--2---:R-:W-:Y:S01]  /*17a0*/  @!P3 FMUL R29, R29, R29 ;  /* 0x0000001d1d1db220 */ /* 0x004fe20000400000 */
[----:B------:R-:W-:-:S05]  /*17b0*/  FSETP.GEU.AND P3, PT, R41, -126, PT ;  /* 0xc2fc00002900780b */ /* 0x000fca0003f6e000 */
[----:B------:R-:W-:Y:S01]  /*17c0*/  @!P2 FMUL R37, R37, 0.5 ;  /* 0x3f0000002525a820 */ /* 0x000fe20000400000 */
[----:B------:R-:W2:Y:S01]  /*17d0*/  MUFU.EX2 R7, R40 ;  /* 0x0000002800077308 */ /* 0x000ea20000000800 */
[----:B---3--:R-:W-:Y:S01]  /*17e0*/  @!P1 FMUL R92, R92, R92 ;  /* 0x0000005c5c5c9220 */ /* 0x008fe20000400000 */
[----:B------:R-:W-:-:S05]  /*17f0*/  FSETP.GEU.AND P1, PT, R44, -126, PT ;  /* 0xc2fc00002c00780b */ /* 0x000fca0003f2e000 */
[----:B------:R-:W-:Y:S01]  /*1800*/  @!P3 FMUL R41, R41, 0.5 ;  /* 0x3f0000002929b820 */ /* 0x000fe20000400000 */
[----:B------:R-:W3:Y:S01]  /*1810*/  MUFU.EX2 R33, R33 ;  /* 0x0000002100217308 */ /* 0x000ee20000000800 */
[----:B-----5:R-:W-:Y:S01]  /*1820*/  @!P6 FMUL R94, R94, R94 ;  /* 0x0000005e5e5ee220 */ /* 0x020fe20000400000 */
[----:B------:R-:W-:Y:S02]  /*1830*/  FSETP.GEU.AND P6, PT, R48, -126, PT ;  /* 0xc2fc00003000780b */ /* 0x000fe40003fce000 */
[----:B----4-:R-:W-:-:S03]  /*1840*/  FMNMX R4, R5, R4, !PT ;  /* 0x0000000405047209 */ /* 0x010fc60007800000 */
[----:B------:R-:W-:Y:S01]  /*1850*/  @!P1 FMUL R44, R44, 0.5 ;  /* 0x3f0000002c2c9820 */ /* 0x000fe20000400000 */
[----:B------:R-:W4:Y:S01]  /*1860*/  MUFU.EX2 R37, R37 ;  /* 0x0000002500257308 */ /* 0x000f220000000800 */
[----:B--2---:R-:W-:Y:S01]  /*1870*/  @!P5 FMUL R7, R7, R7 ;  /* 0x000000070707d220 */ /* 0x004fe20000400000 */
[----:B------:R-:W-:-:S03]  /*1880*/  FSETP.GEU.AND P5, PT, R49, -126, PT ;  /* 0xc2fc00003100780b */ /* 0x000fc60003fae000 */
[----:B------:R-:W-:Y:S01]  /*1890*/  FADD R2, R88, R7 ;  /* 0x0000000758027221 */ /* 0x000fe20000000000 */
[----:B------:R-:W-:Y:S01]  /*18a0*/  F2FP.F16.F32.PACK_AB R88, R25, R88 ;  /* 0x000000581958723e */ /* 0x000fe200000000ff */
[----:B------:R-:W-:Y:S01]  /*18b0*/  @!P6 FMUL R48, R48, 0.5 ;  /* 0x3f0000003030e820 */ /* 0x000fe20000400000 */
[----:B------:R-:W2:Y:S01]  /*18c0*/  MUFU.EX2 R96, R41 ;  /* 0x0000002900607308 */ /* 0x000ea20000000800 */
[----:B---3--:R-:W-:Y:S01]  /*18d0*/  @!P4 FMUL R33, R33, R33 ;  /* 0x000000212121c220 */ /* 0x008fe20000400000 */
[----:B------:R-:W-:-:S05]  /*18e0*/  FSETP.GEU.AND P4, PT, R45, -126, PT ;  /* 0xc2fc00002d00780b */ /* 0x000fca0003f8e000 */
[----:B------:R-:W-:Y:S01]  /*18f0*/  @!P5 FMUL R49, R49, 0.5 ;  /* 0x3f0000003131d820 */ /* 0x000fe20000400000 */
[----:B------:R-:W3:Y:S01]  /*1900*/  MUFU.EX2 R9, R48 ;  /* 0x0000003000097308 */ /* 0x000ee20000000800 */
[----:B----4-:R-:W-:Y:S01]  /*1910*/  @!P2 FMUL R37, R37, R37 ;  /* 0x000000252525a220 */ /* 0x010fe20000400000 */
[----:B------:R-:W-:-:S04]  /*1920*/  FSETP.NEU.AND P2, PT, R4, -INF , PT ;  /* 0xff8000000400780b */ /* 0x000fc80003f4d000 */
[----:B------:R-:W-:Y:S01]  /*1930*/  FSEL R0, R4, RZ, P2 ;  /* 0x000000ff04007208 */ /* 0x000fe20001000000 */
[----:B------:R-:W-:Y:S01]  /*1940*/  @!P4 FMUL R45, R45, 0.5 ;  /* 0x3f0000002d2dc820 */ /* 0x000fe20000400000 */
[----:B------:R-:W4:Y:S01]  /*1950*/  MUFU.EX2 R100, R49 ;  /* 0x0000003100647308 */ /* 0x000f220000000800 */
[----:B--2---:R-:W-:Y:S01]  /*1960*/  @!P3 FMUL R96, R96, R96 ;  /* 0x000000606060b220 */ /* 0x004fe20000400000 */
[----:B------:R-:W-:Y:S01]  /*1970*/  FSETP.GEU.AND P3, PT, R6, -126, PT ;  /* 0xc2fc00000600780b */ /* 0x000fe20003f6e000 */
[----:B------:R-:W-:Y:S01]  /*1980*/  FMUL R0, R0, UR14 ;  /* 0x0000000e00007c20 */ /* 0x000fe20008400000 */
[----:B------:R-:W-:-:S03]  /*1990*/  FSETP.GEU.AND P2, PT, R52, -126, PT ;  /* 0xc2fc00003400780b */ /* 0x000fc60003f4e000 */
[--C-:B------:R-:W-:Y:S01]  /*19a0*/  FFMA R30, R30, UR14, -R0.reuse ;  /* 0x0000000e1e1e7c23 */ /* 0x100fe20008000800 */
[----:B------:R-:W2:Y:S01]  /*19b0*/  MUFU.EX2 R5, R44 ;  /* 0x0000002c00057308 */ /* 0x000ea20000000800 */
[--C-:B------:R-:W-:Y:S01]  /*19c0*/  FFMA R31, R31, UR14, -R0.reuse ;  /* 0x0000000e1f1f7c23 */ /* 0x100fe20008000800 */
[--C-:B------:R-:W-:Y:S01]  /*19d0*/  FFMA R26, R26, UR14, -R0.reuse ;  /* 0x0000000e1a1a7c23 */ /* 0x100fe20008000800 */
[--C-:B------:R-:W-:Y:S01]  /*19e0*/  FFMA R27, R27, UR14, -R0.reuse ;  /* 0x0000000e1b1b7c23 */ /* 0x100fe20008000800 */
[----:B---3--:R-:W-:Y:S01]  /*19f0*/  @!P6 FMUL R9, R9, R9 ;  /* 0x000000090909e220 */ /* 0x008fe20000400000 */
[----:B------:R-:W-:Y:S01]  /*1a00*/  FSETP.GEU.AND P6, PT, R30, -126, PT ;  /* 0xc2fc00001e00780b */ /* 0x000fe20003fce000 */
[--C-:B------:R-:W-:Y:S01]  /*1a10*/  FFMA R35, R35, UR14, -R0.reuse ;  /* 0x0000000e23237c23 */ /* 0x100fe20008000800 */
[----:B------:R-:W-:Y:S01]  /*1a20*/  @!P3 FMUL R6, R6, 0.5 ;  /* 0x3f0000000606b820 */ /* 0x000fe20000400000 */
[----:B------:R-:W3:Y:S01]  /*1a30*/  MUFU.EX2 R98, R45 ;  /* 0x0000002d00627308 */ /* 0x000ee20000000800 */
[----:B----4-:R-:W-:Y:S01]  /*1a40*/  @!P5 FMUL R100, R100, R100 ;  /* 0x000000646464d220 */ /* 0x010fe20000400000 */
[----:B------:R-:W-:Y:S01]  /*1a50*/  FSETP.GEU.AND P5, PT, R31, -126, PT ;  /* 0xc2fc00001f00780b */ /* 0x000fe20003fae000 */
[----:B------:R-:W-:Y:S01]  /*1a60*/  @!P2 FMUL R52, R52, 0.5 ;  /* 0x3f0000003434a820 */ /* 0x000fe20000400000 */
[--C-:B------:R-:W-:Y:S01]  /*1a70*/  FFMA R42, R42, UR14, -R0.reuse ;  /* 0x0000000e2a2a7c23 */ /* 0x100fe20008000800 */
[--C-:B------:R-:W-:Y:S01]  /*1a80*/  FFMA R50, R50, UR14, -R0.reuse ;  /* 0x0000000e32327c23 */ /* 0x100fe20008000800 */
[--C-:B------:R-:W-:Y:S01]  /*1a90*/  FFMA R34, R34, UR14, -R0.reuse ;  /* 0x0000000e22227c23 */ /* 0x100fe20008000800 */
[--C-:B------:R-:W-:Y:S01]  /*1aa0*/  FFMA R38, R38, UR14, -R0.reuse ;  /* 0x0000000e26267c23 */ /* 0x100fe20008000800 */
[----:B------:R-:W4:Y:S01]  /*1ab0*/  MUFU.EX2 R102, R6 ;  /* 0x0000000600667308 */ /* 0x000f220000000800 */
[----:B--2---:R-:W-:Y:S01]  /*1ac0*/  @!P1 FMUL R5, R5, R5 ;  /* 0x0000000505059220 */ /* 0x004fe20000400000 */
[----:B------:R-:W-:Y:S01]  /*1ad0*/  FSETP.GEU.AND P1, PT, R26, -126, PT ;  /* 0xc2fc00001a00780b */ /* 0x000fe20003f2e000 */
[----:B------:R-:W-:Y:S01]  /*1ae0*/  @!P6 FMUL R30, R30, 0.5 ;  /* 0x3f0000001e1ee820 */ /* 0x000fe20000400000 */
[--C-:B------:R-:W-:Y:S01]  /*1af0*/  FFMA R39, R39, UR14, -R0.reuse ;  /* 0x0000000e27277c23 */ /* 0x100fe20008000800 */
[--C-:B------:R-:W-:Y:S01]  /*1b00*/  FFMA R46, R46, UR14, -R0.reuse ;  /* 0x0000000e2e2e7c23 */ /* 0x100fe20008000800 */
[--C-:B------:R-:W-:Y:S01]  /*1b10*/  FFMA R43, R43, UR14, -R0.reuse ;  /* 0x0000000e2b2b7c23 */ /* 0x100fe20008000800 */
[----:B------:R-:W-:Y:S01]  /*1b20*/  @!P5 FMUL R31, R31, 0.5 ;  /* 0x3f0000001f1fd820 */ /* 0x000fe20000400000 */
[----:B------:R-:W2:Y:S01]  /*1b30*/  MUFU.EX2 R91, R30 ;  /* 0x0000001e005b7308 */ /* 0x000ea20000000800 */
[----:B---3--:R-:W-:Y:S01]  /*1b40*/  @!P4 FMUL R98, R98, R98 ;  /* 0x000000626262c220 */ /* 0x008fe20000400000 */
[----:B------:R-:W-:Y:S01]  /*1b50*/  FSETP.GEU.AND P4, PT, R27, -126, PT ;  /* 0xc2fc00001b00780b */ /* 0x000fe20003f8e000 */
[--C-:B------:R-:W-:Y:S01]  /*1b60*/  FFMA R47, R47, UR14, -R0.reuse ;  /* 0x0000000e2f2f7c23 */ /* 0x100fe20008000800 */
[--C-:B------:R-:W-:Y:S01]  /*1b70*/  FFMA R51, R51, UR14, -R0.reuse ;  /* 0x0000000e33337c23 */ /* 0x100fe20008000800 */
[--C-:B------:R-:W-:Y:S01]  /*1b80*/  FFMA R54, R54, UR14, -R0.reuse ;  /* 0x0000000e36367c23 */ /* 0x100fe20008000800 */
[----:B------:R-:W-:Y:S01]  /*1b90*/  FFMA R0, R55, UR14, -R0 ;  /* 0x0000000e37007c23 */ /* 0x000fe20008000800 */
[----:B------:R-:W-:Y:S01]  /*1ba0*/  @!P1 FMUL R26, R26, 0.5 ;  /* 0x3f0000001a1a9820 */ /* 0x000fe20000400000 */
[----:B------:R-:W3:Y:S01]  /*1bb0*/  MUFU.EX2 R6, R31 ;  /* 0x0000001f00067308 */ /* 0x000ee20000000800 */
[----:B----4-:R-:W-:Y:S01]  /*1bc0*/  @!P3 FMUL R102, R102, R102 ;  /* 0x000000666666b220 */ /* 0x010fe20000400000 */
[----:B------:R-:W-:Y:S01]  /*1bd0*/  FSETP.GEU.AND P3, PT, R35, -126, PT ;  /* 0xc2fc00002300780b */ /* 0x000fe20003f6e000 */
[----:B------:R-:W-:Y:S01]  /*1be0*/  FADD R13, R92, R9 ;  /* 0x000000095c0d7221 */ /* 0x000fe20000000000 */
[----:B------:R-:W-:Y:S01]  /*1bf0*/  FADD R17, R33, R100 ;  /* 0x0000006421117221 */ /* 0x000fe20000000000 */
[----:B------:R-:W-:Y:S01]  /*1c00*/  FADD R15, R29, R98 ;  /* 0x000000621d0f7221 */ /* 0x000fe20000000000 */
[----:B------:R-:W-:Y:S01]  /*1c10*/  FADD R18, R37, R102 ;  /* 0x0000006625127221 */ /* 0x000fe20000000000 */
[----:B------:R-:W-:Y:S01]  /*1c20*/  @!P4 FMUL R27, R27, 0.5 ;  /* 0x3f0000001b1bc820 */ /* 0x000fe20000400000 */
[----:B------:R-:W4:Y:S01]  /*1c30*/  MUFU.EX2 R11, R52 ;  /* 0x00000034000b7308 */ /* 0x000f220000000800 */
[----:B--2---:R-:W-:Y:S01]  /*1c40*/  @!P6 FMUL R91, R91, R91 ;  /* 0x0000005b5b5be220 */ /* 0x004fe20000400000 */
[----:B------:R-:W-:Y:S01]  /*1c50*/  FSETP.GEU.AND P6, PT, R42, -126, PT ;  /* 0xc2fc00002a00780b */ /* 0x000fe20003fce000 */
[----:B------:R-:W-:Y:S01]  /*1c60*/  FADD R19, R2, R13 ;  /* 0x0000000d02137221 */ /* 0x000fe20000000000 */
[----:B------:R-:W-:Y:S01]  /*1c70*/  FADD R13, R90, R5 ;  /* 0x000000055a0d7221 */ /* 0x000fe20000000000 */
[----:B------:R-:W-:Y:S01]  /*1c80*/  FADD R2, R25, R96 ;  /* 0x0000006019027221 */ /* 0x000fe20000000000 */
[----:B------:R-:W-:Y:S01]  /*1c90*/  FADD R15, R15, R18 ;  /* 0x000000120f0f7221 */ /* 0x000fe20000000000 */
[----:B------:R-:W-:Y:S01]  /*1ca0*/  @!P3 FMUL R35, R35, 0.5 ;  /* 0x3f0000002323b820 */ /* 0x000fe20000400000 */
[----:B------:R-:W2:Y:S01]  /*1cb0*/  MUFU.EX2 R89, R26 ;  /* 0x0000001a00597308 */ /* 0x000ea20000000800 */
[----:B---3--:R-:W-:Y:S01]  /*1cc0*/  @!P5 FMUL R6, R6, R6 ;  /* 0x000000060606d220 */ /* 0x008fe20000400000 */
[----:B------:R-:W-:Y:S01]  /*1cd0*/  FSETP.GEU.AND P5, PT, R50, -126, PT ;  /* 0xc2fc00003200780b */ /* 0x000fe20003fae000 */
[----:B------:R-:W-:Y:S01]  /*1ce0*/  FADD R2, R2, R17 ;  /* 0x0000001102027221 */ /* 0x000fe20000000000 */
[----:B------:R-:W-:-:S02]  /*1cf0*/  F2FP.F16.F32.PACK_AB R90, R29, R90 ;  /* 0x0000005a1d5a723e */ /* 0x000fc400000000ff */
[----:B------:R-:W-:Y:S01]  /*1d00*/  F2FP.F16.F32.PACK_AB R92, R33, R92 ;  /* 0x0000005c215c723e */ /* 0x000fe200000000ff */
[----:B------:R-:W-:Y:S01]  /*1d10*/  @!P6 FMUL R42, R42, 0.5 ;  /* 0x3f0000002a2ae820 */ /* 0x000fe20000400000 */
[----:B------:R-:W3:Y:S01]  /*1d20*/  MUFU.EX2 R8, R27 ;  /* 0x0000001b00087308 */ /* 0x000ee20000000800 */
[----:B----4-:R-:W-:Y:S01]  /*1d30*/  @!P2 FMUL R11, R11, R11 ;  /* 0x0000000b0b0ba220 */ /* 0x010fe20000400000 */
[----:B------:R-:W-:Y:S01]  /*1d40*/  FSETP.GEU.AND P2, PT, R34, -126, PT ;  /* 0xc2fc00002200780b */ /* 0x000fe20003f4e000 */
[----:B------:R-:W-:Y:S01]  /*1d50*/  FADD R15, R2, R15 ;  /* 0x0000000f020f7221 */ /* 0x000fe20000000000 */
[----:B------:R-:W-:Y:S01]  /*1d60*/  F2FP.F16.F32.PACK_AB R96, R96, R7 ;  /* 0x000000076060723e */ /* 0x000fe200000000ff */
[----:B------:R-:W-:Y:S01]  /*1d70*/  FADD R16, R94, R11 ;  /* 0x0000000b5e107221 */ /* 0x000fe20000000000 */
[----:B------:R-:W-:Y:S01]  /*1d80*/  F2FP.F16.F32.PACK_AB R94, R37, R94 ;  /* 0x0000005e255e723e */ /* 0x000fe200000000ff */
[----:B------:R-:W-:Y:S01]  /*1d90*/  @!P5 FMUL R50, R50, 0.5 ;  /* 0x3f0000003232d820 */ /* 0x000fe20000400000 */
[----:B------:R-:W4:Y:S01]  /*1da0*/  MUFU.EX2 R10, R35 ;  /* 0x00000023000a7308 */ /* 0x000f220000000800 */
[----:B--2---:R-:W-:Y:S01]  /*1db0*/  @!P1 FMUL R89, R89, R89 ;  /* 0x0000005959599220 */ /* 0x004fe20000400000 */
[----:B------:R-:W-:Y:S01]  /*1dc0*/  FSETP.GEU.AND P1, PT, R38, -126, PT ;  /* 0xc2fc00002600780b */ /* 0x000fe20003f2e000 */
[----:B------:R-:W-:Y:S01]  /*1dd0*/  FADD R16, R13, R16 ;  /* 0x000000100d107221 */ /* 0x000fe20000000000 */
[----:B------:R-:W-:-:S02]  /*1de0*/  F2FP.F16.F32.PACK_AB R98, R98, R5 ;  /* 0x000000056262723e */ /* 0x000fc400000000ff */
[----:B------:R-:W-:Y:S01]  /*1df0*/  F2FP.F16.F32.PACK_AB R100, R100, R9 ;  /* 0x000000096464723e */ /* 0x000fe200000000ff */
[----:B------:R-:W-:Y:S01]  /*1e00*/  @!P2 FMUL R34, R34, 0.5 ;  /* 0x3f0000002222a820 */ /* 0x000fe20000400000 */
[----:B------:R-:W2:Y:S01]  /*1e10*/  MUFU.EX2 R42, R42 ;  /* 0x0000002a002a7308 */ /* 0x000ea20000000800 */
[----:B---3--:R-:W-:Y:S01]  /*1e20*/  @!P4 FMUL R8, R8, R8 ;  /* 0x000000080808c220 */ /* 0x008fe20000400000 */
[----:B------:R-:W-:Y:S01]  /*1e30*/  FSETP.GEU.AND P4, PT, R39, -126, PT ;  /* 0xc2fc00002700780b */ /* 0x000fe20003f8e000 */
[----:B------:R-:W-:Y:S01]  /*1e40*/  FADD R16, R19, R16 ;  /* 0x0000001013107221 */ /* 0x000fe20000000000 */
[----:B------:R-:W-:-:S03]  /*1e50*/  F2FP.F16.F32.PACK_AB R102, R102, R11 ;  /* 0x0000000b6666723e */ /* 0x000fc600000000ff */
[----:B------:R-:W-:Y:S01]  /*1e60*/  @!P1 FMUL R38, R38, 0.5 ;  /* 0x3f00000026269820 */ /* 0x000fe20000400000 */
[----:B------:R-:W3:Y:S01]  /*1e70*/  MUFU.EX2 R93, R34 ;  /* 0x00000022005d7308 */ /* 0x000ee20000000800 */
[----:B----4-:R-:W-:Y:S01]  /*1e80*/  @!P3 FMUL R10, R10, R10 ;  /* 0x0000000a0a0ab220 */ /* 0x010fe20000400000 */
[----:B------:R-:W-:-:S05]  /*1e90*/  FSETP.GEU.AND P3, PT, R46, -126, PT ;  /* 0xc2fc00002e00780b */ /* 0x000fca0003f6e000 */
        /* <DEDUP_REMOVED lines=13> */
[----:B------:R-:W-:-:S05]  /*1f70*/  FSETP.GEU.AND P1, PT, R47, -126, PT ;  /* 0xc2fc00002f00780b */ /* 0x000fca0003f2e000 */
[----:B------:R-:W-:Y:S01]  /*1f80*/  @!P2 FMUL R43, R43, 0.5 ;  /* 0x3f0000002b2ba820 */ /* 0x000fe20000400000 */
[----:B------:R-:W4:Y:S01]  /*1f90*/  MUFU.EX2 R46, R46 ;  /* 0x0000002e002e7308 */ /* 0x000f220000000800 */
[----:B--2---:R-:W-:Y:S01]  /*1fa0*/  @!P4 FMUL R12, R12, R12 ;  /* 0x0000000c0c0cc220 */ /* 0x004fe20000400000 */
[----:B------:R-:W-:-:S05]  /*1fb0*/  FSETP.GEU.AND P4, PT, R51, -126, PT ;  /* 0xc2fc00003300780b */ /* 0x000fca0003f8e000 */
[----:B------:R-:W-:Y:S01]  /*1fc0*/  @!P1 FMUL R47, R47, 0.5 ;  /* 0x3f0000002f2f9820 */ /* 0x000fe20000400000 */
[----:B------:R-:W2:Y:S01]  /*1fd0*/  MUFU.EX2 R97, R43 ;  /* 0x0000002b00617308 */ /* 0x000ea20000000800 */
[----:B---3--:R-:W-:Y:S01]  /*1fe0*/  @!P5 FMUL R50, R50, R50 ;  /* 0x000000323232d220 */ /* 0x008fe20000400000 */
[----:B------:R-:W-:-:S03]  /*1ff0*/  FSETP.GEU.AND P5, PT, R0, -126, PT ;  /* 0xc2fc00000000780b */ /* 0x000fc60003fae000 */
[----:B------:R-:W-:Y:S01]  /*2000*/  FADD R21, R93, R50 ;  /* 0x000000325d157221 */ /* 0x000fe20000000000 */
[----:B------:R-:W-:Y:S01]  /*2010*/  F2FP.F16.F32.PACK_AB R93, R10, R93 ;  /* 0x0000005d0a5d723e */ /* 0x000fe200000000ff */
[----:B------:R-:W-:Y:S01]  /*2020*/  @!P4 FMUL R51, R51, 0.5 ;  /* 0x3f0000003333c820 */ /* 0x000fe20000400000 */
[----:B------:R-:W3:Y:S01]  /*2030*/  MUFU.EX2 R99, R47 ;  /* 0x0000002f00637308 */ /* 0x000ee20000000800 */
[----:B----4-:R-:W-:Y:S01]  /*2040*/  @!P3 FMUL R46, R46, R46 ;  /* 0x0000002e2e2eb220 */ /* 0x010fe20000400000 */
[----:B------:R-:W-:-:S03]  /*2050*/  FADD R22, R20, R21 ;  /* 0x0000001514167221 */ /* 0x000fc60000000000 */
[----:B------:R-:W-:Y:S01]  /*2060*/  FADD R13, R91, R46 ;  /* 0x0000002e5b0d7221 */ /* 0x000fe20000000000 */
[----:B------:R-:W-:Y:S01]  /*2070*/  F2FP.F16.F32.PACK_AB R91, R6, R91 ;  /* 0x0000005b065b723e */ /* 0x000fe200000000ff */
[----:B------:R-:W-:Y:S01]  /*2080*/  @!P5 FMUL R0, R0, 0.5 ;  /* 0x3f0000000000d820 */ /* 0x000fe20000400000 */
[----:B------:R-:W4:Y:S01]  /*2090*/  MUFU.EX2 R101, R51 ;  /* 0x0000003300657308 */ /* 0x000f220000000800 */
[----:B--2---:R-:W-:-:S07]  /*20a0*/  @!P2 FMUL R97, R97, R97 ;  /* 0x000000616161a220 */ /* 0x004fce0000400000 */
[----:B------:R-:W2:Y:S01]  /*20b0*/  MUFU.EX2 R14, R54 ;  /* 0x00000036000e7308 */ /* 0x000ea20000000800 */
[----:B---3--:R-:W-:-:S04]  /*20c0*/  @!P1 FMUL R99, R99, R99 ;  /* 0x0000006363639220 */ /* 0x008fc80000400000 */
[----:B------:R-:W-:Y:S01]  /*20d0*/  FADD R17, R6, R99 ;  /* 0x0000006306117221 */ /* 0x000fe20000000000 */
[----:B------:R-:W-:Y:S02]  /*20e0*/  F2FP.F16.F32.PACK_AB R99, R99, R46 ;  /* 0x0000002e6363723e */ /* 0x000fe400000000ff */
[----:B------:R3:W5:Y:S01]  /*20f0*/  MUFU.EX2 R103, R0 ;  /* 0x0000000000677308 */ /* 0x0007620000000800 */
[----:B----4-:R-:W-:-:S04]  /*2100*/  @!P4 FMUL R101, R101, R101 ;  /* 0x000000656565c220 */ /* 0x010fc80000400000 */
[----:B------:R-:W-:Y:S01]  /*2110*/  FADD R21, R10, R101 ;  /* 0x000000650a157221 */ /* 0x000fe20000000000 */
[----:B------:R-:W-:Y:S01]  /*2120*/  F2FP.F16.F32.PACK_AB R101, R101, R50 ;  /* 0x000000326565723e */ /* 0x000fe200000000ff */
[----:B--2---:R-:W-:Y:S01]  /*2130*/  @!P6 FMUL R14, R14, R14 ;  /* 0x0000000e0e0ee220 */ /* 0x004fe20000400000 */
[----:B---3--:R-:W-:Y:S01]  /*2140*/  FADD R0, R8, R97 ;  /* 0x0000006108007221 */ /* 0x008fe20000000000 */
[----:B------:R-:W-:Y:S02]  /*2150*/  F2FP.F16.F32.PACK_AB R97, R97, R42 ;  /* 0x0000002a6161723e */ /* 0x000fe400000000ff */
[----:B------:R-:W-:Y:S01]  /*2160*/  FADD R18, R95, R14 ;  /* 0x0000000e5f127221 */ /* 0x000fe20000000000 */
[----:B------:R-:W-:Y:S01]  /*2170*/  FADD R0, R0, R21 ;  /* 0x0000001500007221 */ /* 0x000fe20000000000 */
[----:B------:R-:W-:Y:S01]  /*2180*/  F2FP.F16.F32.PACK_AB R95, R12, R95 ;  /* 0x0000005f0c5f723e */ /* 0x000fe200000000ff */
[----:B-----5:R-:W-:Y:S01]  /*2190*/  @!P5 FMUL R103, R103, R103 ;  /* 0x000000676767d220 */ /* 0x020fe20000400000 */
[----:B------:R-:W-:Y:S01]  /*21a0*/  FADD R13, R13, R18 ;  /* 0x000000120d0d7221 */ /* 0x000fe20000000000 */
[----:B------:R-:W-:-:S02]  /*21b0*/  MOV R18, UR5 ;  /* 0x0000000500127c02 */ /* 0x000fc40008000f00 */
[----:B------:R-:W-:Y:S01]  /*21c0*/  FADD R20, R12, R103 ;  /* 0x000000670c147221 */ /* 0x000fe20000000000 */
[----:B------:R-:W-:Y:S01]  /*21d0*/  FADD R13, R22, R13 ;  /* 0x0000000d160d7221 */ /* 0x000fe20000000000 */
[----:B------:R2:W-:Y:S02]  /*21e0*/  SYNCS.ARRIVE.TRANS64.A1T0 RZ, [R18+UR11], RZ ;  /* 0x000000ff12ff79a7 */ /* 0x0005e4000810000b */
[----:B------:R-:W-:-:S04]  /*21f0*/  FADD R17, R17, R20 ;  /* 0x0000001411117221 */ /* 0x000fc80000000000 */
[----:B------:R-:W-:Y:S01]  /*2200*/  FADD R2, R0, R17 ;  /* 0x0000001100027221 */ /* 0x000fe20000000000 */
[----:B------:R-:W-:-:S03]  /*2210*/  FADD R0, R16, R15 ;  /* 0x0000000f10007221 */ /* 0x000fc60000000000 */
[----:B------:R-:W-:Y:S01]  /*2220*/  FADD R2, R13, R2 ;  /* 0x000000020d027221 */ /* 0x000fe20000000000 */
[----:B--2---:R-:W-:Y:S06]  /*2230*/  @!P0 BRA `(.L_x_19) ;  /* 0x0000000000048947 */ /* 0x004fec0003800000 */
[----:B-1----:R-:W-:Y:S01]  /*2240*/  BPT.TRAP 0x1 ;  /* 0x000000040000795c */ /* 0x002fe20000300000 */
.L_x_19:
[----:B------:R-:W2:Y:S01]  /*2250*/  SYNCS.PHASECHK.TRANS64.TRYWAIT P1, [UR37+0x1c008], R23 ;  /* 0x01c00817ff0075a7 */ /* 0x000ea20008020165 */
[----:B------:R-:W-:Y:S01]  /*2260*/  ULOP3.LUT UR5, UR10, 0x2000000, URZ, 0xfc, !UPT ;  /* 0x020000000a057892 */ /* 0x000fe2000f8efc3f */
[----:B--2---:R-:W-:Y:S11]  /*2270*/  @!P1 BRA `(.L_x_20) ;  /* 0x0000004c00889947 */ /* 0x004ff60003800000 */
.L_x_96:
[----:B------:R-:W-:Y:S01]  /*2280*/  UIADD3 UR10, UR5, 0x400, URZ ;  /* 0x00000400050a7890 */ /* 0x000fe2000fffe03f */
[----:B------:R-:W-:Y:S01]  /*2290*/  WARPGROUP.ARRIVE ;  /* 0x00000000000079c5 */ /* 0x000fe20000000000 */
[----:B------:R-:W-:Y:S01]  /*22a0*/  UMOV UR11, 0x40000040 ;  /* 0x40000040000b7882 */ /* 0x000fe20000000000 */
[----:B------:R-:W-:-:S06]  /*22b0*/  F2FP.F16.F32.PACK_AB R103, R103, R14 ;  /* 0x0000000e6767723e */ /* 0x000fcc00000000ff */
[----:B------:R-:W-:Y:S01]  /*22c0*/  HGMMA.64x128x16.F32 R24, R88, gdesc[UR8].tnspB, RZ, !UPT, gsb0 ;  /* 0x41e0000858187df0 */ /* 0x000fe2000c0008ff */
[----:B------:R-:W-:Y:S01]  /*22d0*/  UIADD3 UR10, UR5, 0x480, URZ ;  /* 0x00000480050a7890 */ /* 0x000fe2000fffe03f */
[----:B------:R-:W-:Y:S01]  /*22e0*/  UMOV UR11, 0x40000040 ;  /* 0x40000040000b7882 */ /* 0x000fe20000000000 */
[----:B------:R-:W-:Y:S02]  /*22f0*/  WARPGROUP.DEPBAR.LE gsb0, 0x0 ;  /* 0x00008000000079c5 */ /* 0x000fe40000010000 */
[----:B------:R-:W-:-:S07]  /*2300*/  WARPGROUP.ARRIVE ;  /* 0x00000000000079c5 */ /* 0x000fce0000000000 */
[----:B------:R-:W-:Y:S01]  /*2310*/  HGMMA.64x128x16.F32 R24, R92, gdesc[UR8].tnspB, R24, gsb0 ;  /* 0x41e000085c187df0 */ /* 0x000fe20008000818 */
        /* <DEDUP_REMOVED lines=9> */
[----:B------:R-:W-:Y:S03]  /*23b0*/  HGMMA.64x128x16.F32 R24, R100, gdesc[UR8].tnspB, R24, gsb0 ;  /* 0x41e0000864187df0 */ /* 0x000fe60008000818 */
[----:B------:R-:W-:Y:S02]  /*23c0*/  WARPGROUP.DEPBAR.LE gsb0, 0x0 ;  /* 0x00008000000079c5 */ /* 0x000fe40000010000 */
[----:B------:R-:W-:Y:S05]  /*23d0*/  @!P0 BRA `(.L_x_21) ;  /* 0x0000000000048947 */ /* 0x000fea0003800000 */
[----:B-1----:R-:W-:Y:S01]  /*23e0*/  BPT.TRAP 0x1 ;  /* 0x000000040000795c */ /* 0x002fe20000300000 */
.L_x_21:
[----:B------:R-:W-:Y:S02]  /*23f0*/  UISETP.GT.U32.AND UP0, UPT, UR4, 0x1, UPT ;  /* 0x000000010400788c */ /* 0x000fe4000bf04070 */
[----:B------:R-:W-:-:S04]  /*2400*/  UIADD3 UR10, UR37, 0x1c028, URZ ;  /* 0x0001c028250a7890 */ /* 0x000fc8000fffe03f */
[----:B------:R-:W-:Y:S01]  /*2410*/  PLOP3.LUT P1, PT, PT, PT, UP0, 0x80, 0x0 ;  /* 0x000000000000781c */ /* 0x000fe20003f2f008 */
[----:B------:R-:W-:-:S09]  /*2420*/  UPRMT UR10, URZ, 0x654, UR10 ;  /* 0x000006543f0a7896 */ /* 0x000fd2000800000a */
[----:B------:R-:W-:Y:S03]  /*2430*/  SYNCS.ARRIVE.TRANS64.RED.A1T0 RZ, [UR10], RZ ;  /* 0x000000ffffff79a7 */ /* 0x000fe6000810040a */
[----:B------:R-:W-:Y:S05]  /*2440*/  @P1 BRA `(.L_x_22) ;  /* 0x0000000000041947 */ /* 0x000fea0003800000 */
[----:B-1----:R-:W-:Y:S01]  /*2450*/  BPT.TRAP 0x1 ;  /* 0x000000040000795c */ /* 0x002fe20000300000 */
.L_x_22:
[----:B------:R-:W3:Y:S02]  /*2460*/  LDC R5, c[0x0][0x28c] ;  /* 0x0000a300ff057b82 */ /* 0x000ee40000000800 */
[----:B---3--:R-:W-:-:S13]  /*2470*/  ISETP.GE.AND P2, PT, R5, 0x41, PT ;  /* 0x000000410500780c */ /* 0x008fda0003f46270 */
[----:B------:R-:W-:Y:S05]  /*2480*/  @!P2 BRA `(.L_x_23) ;  /* 0x0000001c0014a947 */ /* 0x000fea0003800000 */
[----:B------:R-:W-:Y:S01]  /*2490*/  IADD3 R5, R5, 0x3f, RZ ;  /* 0x0000003f05057810 */ /* 0x000fe20007ffe0ff */
[----:B------:R-:W-:Y:S01]  /*24a0*/  UMOV UR38, 0x2 ;  /* 0x0000000200267882 */ /* 0x000fe20000000000 */
[----:B------:R-:W-:Y:S01]  /*24b0*/  MOV R7, R3 ;  /* 0x0000000300077202 */ /* 0x000fe20000000f00 */
[----:B------:R-:W-:Y:S01]  /*24c0*/  UMOV UR4, 0x1 ;  /* 0x0000000100047882 */ /* 0x000fe20000000000 */
[----:B--2---:R-:W-:Y:S01]  /*24d0*/  SHF.R.S32.HI R6, RZ, 0x1f, R5 ;  /* 0x0000001fff067819 */ /* 0x004fe20000011405 */
[----:B------:R-:W-:Y:S01]  /*24e0*/  ULDC UR39, c[0x0][0x604] ;  /* 0x0001810000277ab9 */ /* 0x000fe20000000800 */
[----:B------:R-:W-:Y:S02]  /*24f0*/  MOV R9, R4 ;  /* 0x0000000400097202 */ /* 0x000fe40000000f00 */
[----:B------:R-:W-:Y:S02]  /*2500*/  LEA.HI R5, R6, R5, RZ, 0x6 ;  /* 0x0000000506057211 */ /* 0x000fe400078f30ff */
[----:B------:R-:W-:-:S02]  /*2510*/  MOV R6, RZ ;  /* 0x000000ff00067202 */ /* 0x000fc40000000f00 */
[----:B------:R-:W-:-:S07]  /*2520*/  SHF.R.S32.HI R5, RZ, 0x6, R5 ;  /* 0x00000006ff057819 */ /* 0x000fce0000011405 */
.L_x_34:
[----:B------:R-:W-:Y:S05]  /*2530*/  @!P0 BRA `(.L_x_24) ;  /* 0x0000000000048947 */ /* 0x000fea0003800000 */
[----:B-1----:R-:W-:Y:S01]  /*2540*/  BPT.TRAP 0x1 ;  /* 0x000000040000795c */ /* 0x002fe20000300000 */
.L_x_24:
[----:B------:R-:W-:Y:S01]  /*2550*/  ULEA UR10, UR38, UR37, 0x3 ;  /* 0x00000025260a7291 */ /* 0x000fe2000f8e183f */
[----:B------:R-:W-:-:S08]  /*2560*/  SHF.L.U32 R3, R6, 0x1f, RZ ;  /* 0x0000001f06037819 */ /* 0x000fd000000006ff */
[----:B------:R-:W2:Y:S02]  /*2570*/  SYNCS.PHASECHK.TRANS64.TRYWAIT P2, [UR10+0x1c000], R3 ;  /* 0x01c00003ff0075a7 */ /* 0x000ea4000804014a */
[----:B--2---:R-:W-:Y:S05]  /*2580*/  @!P2 BRA `(.L_x_25) ;  /* 0x0000004800dca947 */ /* 0x004fea0003800000 */
.L_x_97:
[----:B------:R-:W-:Y:S01]  /*2590*/  ULEA UR10, UR38, UR6, 0xa ;  /* 0x00000006260a7291 */ /* 0x000fe2000f8e503f */
[----:B------:R-:W-:Y:S01]  /*25a0*/  WARPGROUP.ARRIVE ;  /* 0x00000000000079c5 */ /* 0x000fe20000000000 */
[----:B------:R-:W-:Y:S01]  /*25b0*/  UMOV UR11, 0x40000040 ;  /* 0x40000040000b7882 */ /* 0x000fe20000000000 */
[----:B------:R-:W-:Y:S01]  /*25c0*/  UMOV UR15, 0x40000040 ;  /* 0x40000040000f7882 */ /* 0x000fe20000000000 */
[----:B------:R-:W-:Y:S02]  /*25d0*/  UIADD3 UR14, UR10, 0x2, URZ ;  /* 0x000000020a0e7890 */ /* 0x000fe4000fffe03f */
[----:B------:R-:W-:Y:S01]  /*25e0*/  UIADD3 UR18, UR10, 0x4, URZ ;  /* 0x000000040a127890 */ /* 0x000fe2000fffe03f */
[----:B------:R-:W-:Y:S02]  /*25f0*/  UMOV UR19, 0x40000040 ;  /* 0x4000004000137882 */ /* 0x000fe40000000000 */
[----:B------:R-:W-:Y:S01]  /*2600*/  HGMMA.64x64x16.F32 R88, gdesc[UR8], RZ, !UPT, gsb0 ;  /* 0x00e00000085879f0 */ /* 0x000fe2000c0008ff */
[----:B------:R-:W-:Y:S01]  /*2610*/  UIADD3 UR22, UR10, 0x6, URZ ;  /* 0x000000060a167890 */ /* 0x000fe2000fffe03f */
[----:B------:R-:W-:Y:S01]  /*2620*/  UMOV UR23, 0x40000040 ;  /* 0x4000004000177882 */ /* 0x000fe20000000000 */
        /* <DEDUP_REMOVED lines=8> */
[----:B------:R-:W-:-:S04]  /*26b0*/  UIADD3 UR38, UR38, 0x1, URZ ;  /* 0x0000000126267890 */ /* 0x000fc8000fffe03f */
[----:B------:R-:W-:-:S04]  /*26c0*/  UISETP.NE.AND UP0, UPT, UR38, 0x5, UPT ;  /* 0x000000052600788c */ /* 0x000fc8000bf05270 */
[----:B------:R-:W-:Y:S02]  /*26d0*/  USEL UR10, URZ, 0x1, UP0 ;  /* 0x000000013f0a7887 */ /* 0x000fe40008000000 */
[----:B------:R-:W-:-:S04]  /*26e0*/  USEL UR38, UR38, URZ, UP0 ;  /* 0x0000003f26267287 */ /* 0x000fc80008000000 */
[----:B------:R-:W-:Y:S01]  /*26f0*/  LOP3.LUT R6, R6, UR10, RZ, 0x3c, !PT ;  /* 0x0000000a06067c12 */ /* 0x000fe2000f8e3cff */
        /* <DEDUP_REMOVED lines=22> */
[----:B------:R-:W-:Y:S05]  /*2860*/  @!P0 BRA `(.L_x_26) ;  /* 0x0000000000048947 */ /* 0x000fea0003800000 */
[----:B-1----:R-:W-:Y:S01]  /*2870*/  BPT.TRAP 0x1 ;  /* 0x000000040000795c */ /* 0x002fe20000300000 */
.L_x_26:
[----:B--2---:R-:W-:Y:S01]  /*2880*/  FMNMX R4, R88, R7, !PT ;  /* 0x0000000758047209 */ /* 0x004fe20007800000 */
[----:B------:R-:W-:Y:S01]  /*2890*/  ULEA UR10, UR38, UR37, 0x3 ;  /* 0x00000025260a7291 */ /* 0x000fe2000f8e183f */
[----:B------:R-:W-:Y:S02]  /*28a0*/  FMNMX R10, R90, R9, !PT ;  /* 0x000000095a0a7209 */ /* 0x000fe40007800000 */
[----:B------:R-:W-:Y:S02]  /*28b0*/  FMNMX R3, R89, R4, !PT ;  /* 0x0000000459037209 */ /* 0x000fe40007800000 */
[----:B------:R-:W-:Y:S02]  /*28c0*/  FMNMX R11, R91, R10, !PT ;  /* 0x0000000a5b0b7209 */ /* 0x000fe40007800000 */
[----:B------:R-:W-:Y:S02]  /*28d0*/  FMNMX R4, R92, R3, !PT ;  /* 0x000000035c047209 */ /* 0x000fe40007800000 */
[----:B------:R-:W-:-:S02]  /*28e0*/  FMNMX R10, R94, R11, !PT ;  /* 0x0000000b5e0a7209 */ /* 0x000fc40007800000 */
[----:B------:R-:W-:Y:S02]  /*28f0*/  FMNMX R3, R93, R4, !PT ;  /* 0x000000045d037209 */ /* 0x000fe40007800000 */
[----:B------:R-:W-:Y:S02]  /*2900*/  FMNMX R11, R95, R10, !PT ;  /* 0x0000000a5f0b7209 */ /* 0x000fe40007800000 */
[----:B------:R-:W-:Y:S02]  /*2910*/  FMNMX R4, R96, R3, !PT ;  /* 0x0000000360047209 */ /* 0x000fe40007800000 */
[----:B------:R-:W-:Y:S02]  /*2920*/  FMNMX R10, R98, R11, !PT ;  /* 0x0000000b620a7209 */ /* 0x000fe40007800000 */
[----:B------:R-:W-:Y:S02]  /*2930*/  FMNMX R3, R97, R4, !PT ;  /* 0x0000000461037209 */ /* 0x000fe40007800000 */
[----:B------:R-:W-:-:S02]  /*2940*/  FMNMX R11, R99, R10, !PT ;  /* 0x0000000a630b7209 */ /* 0x000fc40007800000 */
        /* <DEDUP_REMOVED lines=22> */
[C---:B------:R-:W-:Y:S02]  /*2ab0*/  FSETP.NEU.AND P2, PT, R3.reuse, -INF , PT ;  /* 0xff8000000300780b */ /* 0x040fe40003f4d000 */
[----:B------:R-:W-:Y:S02]  /*2ac0*/  FMNMX R4, R118, R11, !PT ;  /* 0x0000000b76047209 */ /* 0x000fe40007800000 */
[----:B------:R-:W-:-:S02]  /*2ad0*/  FSEL R10, R3, RZ, P2 ;  /* 0x000000ff030a7208 */ /* 0x000fc40001000000 */
[----:B------:R-:W-:-:S03]  /*2ae0*/  FMNMX R4, R119, R4, !PT ;  /* 0x0000000477047209 */ /* 0x000fc60007800000 */
[C---:B------:R-:W-:Y:S01]  /*2af0*/  FMUL R8, R10.reuse, UR39 ;  /* 0x000000270a087c20 */ /* 0x040fe20008400000 */
[----:B------:R-:W-:Y:S01]  /*2b00*/  FADD R10, -R10, R7 ;  /* 0x000000070a0a7221 */ /* 0x000fe20000000100 */
[----:B------:R-:W2:Y:S02]  /*2b10*/  SHFL.BFLY PT, R11, R4, 0x1, 0x1f ;  /* 0x0c201f00040b7f89 */ /* 0x000ea400000e0000 */
[--C-:B------:R-:W-:Y:S01]  /*2b20*/  FFMA R88, R88, UR39, -R8.reuse ;  /* 0x0000002758587c23 */ /* 0x100fe20008000808 */
[--C-:B------:R-:W-:Y:S01]  /*2b30*/  FFMA R89, R89, UR39, -R8.reuse ;  /* 0x0000002759597c23 */ /* 0x100fe20008000808 */
[--C-:B------:R-:W-:Y:S01]  /*2b40*/  FFMA R92, R92, UR39, -R8.reuse ;  /* 0x000000275c5c7c23 */ /* 0x100fe20008000808 */
[--C-:B------:R-:W-:Y:S01]  /*2b50*/  FFMA R96, R96, UR39, -R8.reuse ;  /* 0x0000002760607c23 */ /* 0x100fe20008000808 */
[--C-:B------:R-:W-:Y:S01]  /*2b60*/  FFMA R93, R93, UR39, -R8.reuse ;  /* 0x000000275d5d7c23 */ /* 0x100fe20008000808 */
[----:B------:R-:W-:Y:S01]  /*2b70*/  FSETP.GEU.AND P5, PT, R88, -126, PT ;  /* 0xc2fc00005800780b */ /* 0x000fe20003fae000 */
        /* <DEDUP_REMOVED lines=9> */
[--C-:B------:R-:W-:Y:S01]  /*2c10*/  FFMA R108, R108, UR39, -R8.reuse ;  /* 0x000000276c6c7c23 */ /* 0x100fe20008000808 */
[--C-:B------:R-:W-:Y:S01]  /*2c20*/  FFMA R109, R109, UR39, -R8.reuse ;  /* 0x000000276d6d7c23 */ /* 0x100fe20008000808 */
[--C-:B------:R-:W-:Y:S01]  /*2c30*/  FFMA R112, R112, UR39, -R8.reuse ;  /* 0x0000002770707c23 */ /* 0x100fe20008000808 */
[----:B------:R-:W-:Y:S01]  /*2c40*/  @!P5 FMUL R88, R88, 0.5 ;  /* 0x3f0000005858d820 */ /* 0x000fe20000400000 */
[--C-:B------:R-:W-:Y:S01]  /*2c50*/  FFMA R113, R113, UR39, -R8.reuse ;  /* 0x0000002771717c23 */ /* 0x100fe20008000808 */
[----:B------:R-:W-:Y:S01]  /*2c60*/  @!P3 FMUL R89, R89, 0.5 ;  /* 0x3f0000005959b820 */ /* 0x000fe20000400000 */
[--C-:B------:R-:W-:Y:S01]  /*2c70*/  FFMA R116, R116, UR39, -R8.reuse ;  /* 0x0000002774747c23 */ /* 0x100fe20008000808 */
[----:B------:R-:W-:Y:S01]  /*2c80*/  @!P2 FMUL R92, R92, 0.5 ;  /* 0x3f0000005c5ca820 */ /* 0x000fe20000400000 */
[----:B--2---:R-:W-:Y:S01]  /*2c90*/  FMNMX R4, R4, R11, !PT ;  /* 0x0000000b04047209 */ /* 0x004fe20007800000 */
[----:B------:R-:W2:Y:S01]  /*2ca0*/  MUFU.EX2 R88, R88 ;  /* 0x0000005800587308 */ /* 0x000ea20000000800 */
[----:B------:R-:W-:Y:S01]  /*2cb0*/  @!P6 FMUL R96, R96, 0.5 ;  /* 0x3f0000006060e820 */ /* 0x000fe20000400000 */
[----:B------:R-:W-:Y:S01]  /*2cc0*/  @!P4 FMUL R93, R93, 0.5 ;  /* 0x3f0000005d5dc820 */ /* 0x000fe20000400000 */
[----:B------:R-:W-:Y:S01]  /*2cd0*/  FFMA R117, R117, UR39, -R8 ;  /* 0x0000002775757c23 */ /* 0x000fe20008000808 */
[----:B------:R-:W3:Y:S01]  /*2ce0*/  SHFL.BFLY PT, R15, R4, 0x2, 0x1f ;  /* 0x0c401f00040f7f89 */ /* 0x000ee200000e0000 */
[----:B------:R-:W-:-:S03]  /*2cf0*/  FMUL R10, R10, UR39 ;  /* 0x000000270a0a7c20 */ /* 0x000fc60008400000 */
[----:B------:R-:W4:Y:S08]  /*2d00*/  MUFU.EX2 R89, R89 ;  /* 0x0000005900597308 */ /* 0x000f300000000800 */
        /* <DEDUP_REMOVED lines=34> */
[----:B------:R-:W-:-:S03]  /*2f30*/  FSETP.NEU.AND P6, PT, R4, -INF , PT ;  /* 0xff8000000400780b */ /* 0x000fc60003fcd000 */
[----:B------:R-:W-:Y:S01]  /*2f40*/  FADD R7, R89, R12 ;  /* 0x0000000c59077221 */ /* 0x000fe20000000000 */
[----:B------:R-:W-:Y:S01]  /*2f50*/  FSEL R18, R4, RZ, P6 ;  /* 0x000000ff04127208 */ /* 0x000fe20003000000 */
[----:B------:R-:W-:Y:S01]  /*2f60*/  @!P2 FMUL R112, R112, 0.5 ;  /* 0x3f0000007070a820 */ /* 0x000fe20000400000 */
[----:B------:R-:W4:Y:S01]  /*2f70*/  MUFU.EX2 R14, R109 ;  /* 0x0000006d000e7308 */ /* 0x000f220000000800 */
[----:B--2---:R-:W-:Y:S01]  /*2f80*/  @!P4 FMUL R11, R11, R11 ;  /* 0x0000000b0b0bc220 */ /* 0x004fe20000400000 */
[----:B------:R-:W-:Y:S01]  /*2f90*/  FSETP.GEU.AND P4, PT, R113, -126, PT ;  /* 0xc2fc00007100780b */ /* 0x000fe20003f8e000 */
[----:B------:R-:W-:Y:S01]  /*2fa0*/  FMUL R19, R18, UR39 ;  /* 0x0000002712137c20 */ /* 0x000fe20008400000 */
[----:B------:R-:W-:Y:S01]  /*2fb0*/  FSETP.GEU.AND P6, PT, R116, -126, PT ;  /* 0xc2fc00007400780b */ /* 0x000fe20003fce000 */
[----:B------:R-:W-:Y:S01]  /*2fc0*/  FADD R18, -R18, R9 ;  /* 0x0000000912127221 */ /* 0x000fe20000000100 */
[----:B------:R-:W-:Y:S01]  /*2fd0*/  FADD R9, R88, R11 ;  /* 0x0000000b58097221 */ /* 0x000fe20000000000 */
[--C-:B------:R-:W-:Y:S01]  /*2fe0*/  FFMA R90, R90, UR39, -R19.reuse ;  /* 0x000000275a5a7c23 */ /* 0x100fe20008000813 */
[----:B------:R-:W2:Y:S01]  /*2ff0*/  MUFU.EX2 R15, R112 ;  /* 0x00000070000f7308 */ /* 0x000ea20000000800 */
[----:B---3--:R-:W-:Y:S01]  /*3000*/  @!P5 FMUL R13, R13, R13 ;  /* 0x0000000d0d0dd220 */ /* 0x008fe20000400000 */
[----:B------:R-:W-:Y:S01]  /*3010*/  FSETP.GEU.AND P5, PT, R117, -126, PT ;  /* 0xc2fc00007500780b */ /* 0x000fe20003fae000 */
[--C-:B------:R-:W-:Y:S01]  /*3020*/  FFMA R20, R91, UR39, -R19.reuse ;  /* 0x000000275b147c23 */ /* 0x100fe20008000813 */
[--C-:B------:R-:W-:Y:S01]  /*3030*/  FFMA R21, R94, UR39, -R19.reuse ;  /* 0x000000275e157c23 */ /* 0x100fe20008000813 */
[--C-:B------:R-:W-:Y:S01]  /*3040*/  FFMA R22, R95, UR39, -R19.reuse ;  /* 0x000000275f167c23 */ /* 0x100fe20008000813 */
[--C-:B------:R-:W-:Y:S01]  /*3050*/  FFMA R23, R98, UR39, -R19.reuse ;  /* 0x0000002762177c23 */ /* 0x100fe20008000813 */
[----:B------:R-:W-:Y:S01]  /*3060*/  @!P4 FMUL R113, R113, 0.5 ;  /* 0x3f0000007171c820 */ /* 0x000fe20000400000 */
[--C-:B------:R-:W-:Y:S01]  /*3070*/  FFMA R106, R106, UR39, -R19.reuse ;  /* 0x000000276a6a7c23 */ /* 0x100fe20008000813 */
[----:B----4-:R-:W-:Y:S01]  /*3080*/  @!P3 FMUL R14, R14, R14 ;  /* 0x0000000e0e0eb220 */ /* 0x010fe20000400000 */
[----:B------:R-:W-:Y:S01]  /*3090*/  FSETP.GEU.AND P3, PT, R90, -126, PT ;  /* 0xc2fc00005a00780b */ /* 0x000fe20003f6e000 */
[----:B------:R-:W3:Y:S01]  /*30a0*/  MUFU.EX2 R8, R113 ;  /* 0x0000007100087308 */ /* 0x000ee20000000800 */
[----:B------:R-:W-:Y:S01]  /*30b0*/  @!P6 FMUL R116, R116, 0.5 ;  /* 0x3f0000007474e820 */ /* 0x000fe20000400000 */
[--C-:B------:R-:W-:Y:S01]  /*30c0*/  FFMA R107, R107, UR39, -R19.reuse ;  /* 0x000000276b6b7c23 */ /* 0x100fe20008000813 */
[--C-:B------:R-:W-:Y:S01]  /*30d0*/  FFMA R110, R110, UR39, -R19.reuse ;  /* 0x000000276e6e7c23 */ /* 0x100fe20008000813 */
[----:B------:R-:W-:Y:S01]  /*30e0*/  @!P5 FMUL R117, R117, 0.5 ;  /* 0x3f0000007575d820 */ /* 0x000fe20000400000 */
[--C-:B------:R-:W-:Y:S01]  /*30f0*/  FFMA R111, R111, UR39, -R19.reuse ;  /* 0x000000276f6f7c23 */ /* 0x100fe20008000813 */
[----:B--2---:R-:W-:Y:S01]  /*3100*/  @!P2 FMUL R15, R15, R15 ;  /* 0x0000000f0f0fa220 */ /* 0x004fe20000400000 */
[----:B------:R-:W-:Y:S01]  /*3110*/  FSETP.GEU.AND P2, PT, R20, -126, PT ;  /* 0xc2fc00001400780b */ /* 0x000fe20003f4e000 */
[----:B------:R-:W2:Y:S01]  /*3120*/  MUFU.EX2 R17, R116 ;  /* 0x0000007400117308 */ /* 0x000ea20000000800 */
[--C-:B------:R-:W-:Y:S01]  /*3130*/  FFMA R114, R114, UR39, -R19.reuse ;  /* 0x0000002772727c23 */ /* 0x100fe20008000813 */
[--C-:B------:R-:W-:Y:S01]  /*3140*/  FFMA R115, R115, UR39, -R19.reuse ;  /* 0x0000002773737c23 */ /* 0x100fe20008000813 */
[--C-:B------:R-:W-:Y:S01]  /*3150*/  FFMA R118, R118, UR39, -R19.reuse ;  /* 0x0000002776767c23 */ /* 0x100fe20008000813 */
[----:B------:R-:W-:Y:S01]  /*3160*/  @!P3 FMUL R90, R90, 0.5 ;  /* 0x3f0000005a5ab820 */ /* 0x000fe20000400000 */
[----:B------:R-:W-:Y:S01]  /*3170*/  FFMA R119, R119, UR39, -R19 ;  /* 0x0000002777777c23 */ /* 0x000fe20008000813 */
[----:B------:R-:W-:-:S02]  /*3180*/  F2FP.F16.F32.PACK_AB R88, R89, R88 ;  /* 0x000000585958723e */ /* 0x000fc400000000ff */
[----:B------:R-:W4:Y:S01]  /*3190*/  MUFU.EX2 R16, R117 ;  /* 0x0000007500107308 */ /* 0x000f220000000800 */
[----:B---3--:R-:W-:Y:S01]  /*31a0*/  @!P4 FMUL R8, R8, R8 ;  /* 0x000000080808c220 */ /* 0x008fe20000400000 */
[----:B------:R-:W-:Y:S02]  /*31b0*/  FSETP.GEU.AND P4, PT, R21, -126, PT ;  /* 0xc2fc00001500780b */ /* 0x000fe40003f8e000 */
[----:B------:R-:W-:-:S04]  /*31c0*/  @!P2 FMUL R20, R20, 0.5 ;  /* 0x3f0000001414a820 */ /* 0x000fc80000400000 */
[----:B------:R3:W5:Y:S01]  /*31d0*/  MUFU.EX2 R91, R90 ;  /* 0x0000005a005b7308 */ /* 0x0007620000000800 */
[----:B--2---:R-:W-:Y:S01]  /*31e0*/  @!P6 FMUL R17, R17, R17 ;  /* 0x000000111111e220 */ /* 0x004fe20000400000 */
[----:B------:R-:W-:-:S05]  /*31f0*/  FSETP.GEU.AND P6, PT, R22, -126, PT ;  /* 0xc2fc00001600780b */ /* 0x000fca0003fce000 */
[----:B------:R-:W-:Y:S01]  /*3200*/  @!P4 FMUL R21, R21, 0.5 ;  /* 0x3f0000001515c820 */ /* 0x000fe20000400000 */
[----:B------:R2:W1:Y:S01]  /*3210*/  MUFU.EX2 R94, R20 ;  /* 0x00000014005e7308 */ /* 0x0004620000000800 */
[----:B---3--:R-:W-:Y:S01]  /*3220*/  FFMA R90, R99, UR39, -R19 ;  /* 0x00000027635a7c23 */ /* 0x008fe20008000813 */
[----:B----4-:R-:W-:Y:S01]  /*3230*/  @!P5 FMUL R16, R16, R16 ;  /* 0x000000101010d220 */ /* 0x010fe20000400000 */
[----:B------:R-:W-:-:S04]  /*3240*/  FSETP.GEU.AND P5, PT, R23, -126, PT ;  /* 0xc2fc00001700780b */ /* 0x000fc80003fae000 */
[----:B------:R-:W-:Y:S01]  /*3250*/  @!P6 FMUL R22, R22, 0.5 ;  /* 0x3f0000001616e820 */ /* 0x000fe20000400000 */
[----:B------:R3:W4:Y:S01]  /*3260*/  MUFU.EX2 R95, R21 ;  /* 0x00000015005f7308 */ /* 0x0007220000000800 */
[----:B-----5:R-:W-:Y:S01]  /*3270*/  @!P3 FMUL R91, R91, R91 ;  /* 0x0000005b5b5bb220 */ /* 0x020fe20000400000 */
[----:B------:R-:W-:Y:S01]  /*3280*/  FSETP.GEU.AND P3, PT, R90, -126, PT ;  /* 0xc2fc00005a00780b */ /* 0x000fe20003f6e000 */
[----:B--2---:R-:W-:-:S05]  /*3290*/  FFMA R20, R102, UR39, -R19 ;  /* 0x0000002766147c23 */ /* 0x004fca0008000813 */
[----:B------:R-:W-:Y:S01]  /*32a0*/  @!P5 FMUL R23, R23, 0.5 ;  /* 0x3f0000001717d820 */ /* 0x000fe20000400000 */
[----:B---3--:R-:W-:Y:S01]  /*32b0*/  FFMA R21, R103, UR39, -R19 ;  /* 0x0000002767157c23 */ /* 0x008fe20008000813 */
[----:B------:R2:W3:Y:S01]  /*32c0*/  MUFU.EX2 R98, R22 ;  /* 0x0000001600627308 */ /* 0x0004e20000000800 */
[----:B-1----:R-:W-:Y:S01]  /*32d0*/  @!P2 FMUL R94, R94, R94 ;  /* 0x0000005e5e5ea220 */ /* 0x002fe20000400000 */
[----:B------:R-:W-:Y:S01]  /*32e0*/  FSETP.GEU.AND P2, PT, R20, -126, PT ;  /* 0xc2fc00001400780b */ /* 0x000fe20003f4e000 */
[----:B------:R-:W-:Y:S02]  /*32f0*/  FADD R19, R93, R14 ;  /* 0x0000000e5d137221 */ /* 0x000fe40000000000 */
[----:B------:R-:W-:Y:S01]  /*3300*/  @!P3 FMUL R90, R90, 0.5 ;  /* 0x3f0000005a5ab820 */ /* 0x000fe20000400000 */
[----:B------:R-:W-:Y:S01]  /*3310*/  F2FP.F16.F32.PACK_AB R89, R94, R91 ;  /* 0x0000005b5e59723e */ /* 0x000fe200000000ff */
[----:B----4-:R-:W-:Y:S01]  /*3320*/  @!P4 FMUL R95, R95, R95 ;  /* 0x0000005f5f5fc220 */ /* 0x010fe20000400000 */
[----:B------:R-:W1:Y:S01]  /*3330*/  MUFU.EX2 R99, R23 ;  /* 0x0000001700637308 */ /* 0x000e620000000800 */
[----:B------:R-:W-:Y:S01]  /*3340*/  FSETP.GEU.AND P4, PT, R21, -126, PT ;  /* 0xc2fc00001500780b */ /* 0x000fe20003f8e000 */
[----:B--2---:R-:W-:-:S04]  /*3350*/  FADD R22, R101, R16 ;  /* 0x0000001065167221 */ /* 0x004fc80000000000 */
[----:B------:R-:W-:Y:S01]  /*3360*/  FADD R22, R19, R22 ;  /* 0x0000001613167221 */ /* 0x000fe20000000000 */
[----:B------:R-:W-:Y:S01]  /*3370*/  @!P2 FMUL R20, R20, 0.5 ;  /* 0x3f0000001414a820 */ /* 0x000fe20000400000 */
[----:B------:R2:W4:Y:S01]  /*3380*/  MUFU.EX2 R102, R90 ;  /* 0x0000005a00667308 */ /* 0x0005220000000800 */
[----:B---3--:R-:W-:Y:S01]  /*3390*/  @!P6 FMUL R98, R98, R98 ;  /* 0x000000626262e220 */ /* 0x008fe20000400000 */
[----:B------:R-:W-:-:S04]  /*33a0*/  FSETP.GEU.AND P6, PT, R106, -126, PT ;  /* 0xc2fc00006a00780b */ /* 0x000fc80003fce000 */
[----:B------:R-:W-:Y:S02]  /*33b0*/  @!P4 FMUL R21, R21, 0.5 ;  /* 0x3f0000001515c820 */ /* 0x000fe40000400000 */
[----:B------:R3:W5:Y:S01]  /*33c0*/  MUFU.EX2 R103, R20 ;  /* 0x0000001400677308 */ /* 0x0007620000000800 */
[----:B-1----:R-:W-:Y:S01]  /*33d0*/  @!P5 FMUL R99, R99, R99 ;  /* 0x000000636363d220 */ /* 0x002fe20000400000 */
[----:B------:R-:W-:Y:S01]  /*33e0*/  FSETP.GEU.AND P5, PT, R107, -126, PT ;  /* 0xc2fc00006b00780b */ /* 0x000fe20003fae000 */
[----:B--2---:R-:W-:Y:S01]  /*33f0*/  FMUL R90, R18, UR39 ;  /* 0x00000027125a7c20 */ /* 0x004fe20008400000 */
[----:B------:R-:W-:-:S03]  /*3400*/  FADD R18, R97, R8 ;  /* 0x0000000861127221 */ /* 0x000fc60000000000 */
[----:B------:R-:W-:Y:S01]  /*3410*/  @!P6 FMUL R106, R106, 0.5 ;  /* 0x3f0000006a6ae820 */ /* 0x000fe20000400000 */
[----:B------:R1:W2:Y:S01]  /*3420*/  MUFU.EX2 R104, R21 ;  /* 0x0000001500687308 */ /* 0x0002a20000000800 */
[----:B----4-:R-:W-:Y:S01]  /*3430*/  @!P3 FMUL R102, R102, R102 ;  /* 0x000000666666b220 */ /* 0x010fe20000400000 */
[----:B------:R-:W-:Y:S01]  /*3440*/  FSETP.GEU.AND P3, PT, R110, -126, PT ;  /* 0xc2fc00006e00780b */ /* 0x000fe20003f6e000 */
[----:B------:R-:W-:Y:S01]  /*3450*/  FADD R23, R7, R18 ;  /* 0x0000001207177221 */ /* 0x000fe20000000000 */
[----:B---3--:R-:W-:Y:S01]  /*3460*/  FADD R20, R96, R15 ;  /* 0x0000000f60147221 */ /* 0x008fe20000000000 */
[----:B------:R-:W-:Y:S02]  /*3470*/  FADD R18, R92, R13 ;  /* 0x0000000d5c127221 */ /* 0x000fe40000000000 */
[----:B------:R-:W-:Y:S01]  /*3480*/  @!P5 FMUL R107, R107, 0.5 ;  /* 0x3f0000006b6bd820 */ /* 0x000fe20000400000 */
[----:B------:R-:W3:Y:S01]  /*3490*/  MUFU.EX2 R106, R106 ;  /* 0x0000006a006a7308 */ /* 0x000ee20000000800 */
[----:B-----5:R-:W-:Y:S01]  /*34a0*/  @!P2 FMUL R103, R103, R103 ;  /* 0x000000676767a220 */ /* 0x020fe20000400000 */
[----:B------:R-:W-:Y:S01]  /*34b0*/  FSETP.GEU.AND P2, PT, R111, -126, PT ;  /* 0xc2fc00006f00780b */ /* 0x000fe20003f4e000 */
[----:B-1----:R-:W-:Y:S01]  /*34c0*/  FADD R21, R100, R17 ;  /* 0x0000001164157221 */ /* 0x002fe20000000000 */
[----:B------:R-:W-:Y:S01]  /*34d0*/  FADD R9, R9, R20 ;  /* 0x0000001409097221 */ /* 0x000fe20000000000 */
[----:B------:R-:W-:-:S02]  /*34e0*/  FADD R22, R23, R22 ;  /* 0x0000001617167221 */ /* 0x000fc40000000000 */
[----:B------:R-:W-:Y:S01]  /*34f0*/  @!P3 FMUL R110, R110, 0.5 ;  /* 0x3f0000006e6eb820 */ /* 0x000fe20000400000 */
[----:B------:R-:W1:Y:S01]  /*3500*/  MUFU.EX2 R107, R107 ;  /* 0x0000006b006b7308 */ /* 0x000e620000000800 */
[----:B--2---:R-:W-:Y:S01]  /*3510*/  @!P4 FMUL R104, R104, R104 ;  /* 0x000000686868c220 */ /* 0x004fe20000400000 */
[----:B------:R-:W-:Y:S01]  /*3520*/  FSETP.GEU.AND P4, PT, R114, -126, PT ;  /* 0xc2fc00007200780b */ /* 0x000fe20003f8e000 */
[----:B------:R-:W-:-:S04]  /*3530*/  FADD R18, R18, R21 ;  /* 0x0000001512127221 */ /* 0x000fc80000000000 */
[----:B------:R-:W-:Y:S01]  /*3540*/  @!P2 FMUL R111, R111, 0.5 ;  /* 0x3f0000006f6fa820 */ /* 0x000fe20000400000 */
[----:B------:R-:W2:Y:S01]  /*3550*/  MUFU.EX2 R110, R110 ;  /* 0x0000006e006e7308 */ /* 0x000ea20000000800 */
[----:B---3--:R-:W-:Y:S01]  /*3560*/  @!P6 FMUL R106, R106, R106 ;  /* 0x0000006a6a6ae220 */ /* 0x008fe20000400000 */
[----:B------:R-:W-:Y:S01]  /*3570*/  FSETP.GEU.AND P6, PT, R115, -126, PT ;  /* 0xc2fc00007300780b */ /* 0x000fe20003fce000 */
[----:B------:R-:W-:-:S04]  /*3580*/  FADD R9, R9, R18 ;  /* 0x0000001209097221 */ /* 0x000fc80000000000 */
[----:B------:R-:W-:Y:S01]  /*3590*/  @!P4 FMUL R114, R114, 0.5 ;  /* 0x3f0000007272c820 */ /* 0x000fe20000400000 */
[----:B------:R-:W3:Y:S01]  /*35a0*/  MUFU.EX2 R111, R111 ;  /* 0x0000006f006f7308 */ /* 0x000ee20000000800 */
[----:B-1----:R-:W-:Y:S01]  /*35b0*/  @!P5 FMUL R107, R107, R107 ;  /* 0x0000006b6b6bd220 */ /* 0x002fe20000400000 */
[----:B------:R-:W-:Y:S01]  /*35c0*/  FSETP.GEU.AND P5, PT, R118, -126, PT ;  /* 0xc2fc00007600780b */ /* 0x000fe20003fae000 */
[----:B------:R-:W-:Y:S01]  /*35d0*/  FADD R22, R9, R22 ;  /* 0x0000001609167221 */ /* 0x000fe20000000000 */
[----:B------:R-:W-:Y:S01]  /*35e0*/  SHF.L.U32 R9, R6, 0x1f, RZ ;  /* 0x0000001f06097819 */ /* 0x000fe200000006ff */
[----:B------:R-:W-:Y:S01]  /*35f0*/  FADD R20, R94, R107 ;  /* 0x0000006b5e147221 */ /* 0x000fe20000000000 */
[----:B------:R-:W-:Y:S01]  /*3600*/  F2FP.F16.F32.PACK_AB R94, R101, R100 ;  /* 0x00000064655e723e */ /* 0x000fe200000000ff */
[----:B------:R-:W-:Y:S01]  /*3610*/  @!P6 FMUL R115, R115, 0.5 ;  /* 0x3f0000007373e820 */ /* 0x000fe20000400000 */
[----:B------:R-:W1:Y:S01]  /*3620*/  MUFU.EX2 R114, R114 ;  /* 0x0000007200727308 */ /* 0x000e620000000800 */
[----:B--2---:R-:W-:Y:S01]  /*3630*/  @!P3 FMUL R110, R110, R110 ;  /* 0x0000006e6e6eb220 */ /* 0x004fe20000400000 */
[----:B------:R-:W-:-:S02]  /*3640*/  FSETP.GEU.AND P3, PT, R119, -126, PT ;  /* 0xc2fc00007700780b */ /* 0x000fc40003f6e000 */
[----:B------:R-:W-:Y:S01]  /*3650*/  F2FP.F16.F32.PACK_AB R100, R8, R15 ;  /* 0x0000000f0864723e */ /* 0x000fe200000000ff */
[----:B------:R-:W-:Y:S02]  /*3660*/  FADD R21, R95, R110 ;  /* 0x0000006e5f157221 */ /* 0x000fe40000000000 */
[----:B------:R-:W-:Y:S01]  /*3670*/  @!P5 FMUL R118, R118, 0.5 ;  /* 0x3f0000007676d820 */ /* 0x000fe20000400000 */
[----:B------:R-:W2:Y:S01]  /*3680*/  MUFU.EX2 R115, R115 ;  /* 0x0000007300737308 */ /* 0x000ea20000000800 */
[----:B---3--:R-:W-:Y:S01]  /*3690*/  @!P2 FMUL R111, R111, R111 ;  /* 0x0000006f6f6fa220 */ /* 0x008fe20000400000 */
[----:B------:R-:W-:-:S03]  /*36a0*/  FSETP.GEU.AND P2, PT, R10, -126, PT ;  /* 0xc2fc00000a00780b */ /* 0x000fc60003f4e000 */
[----:B------:R-:W-:Y:S02]  /*36b0*/  FADD R105, R98, R111 ;  /* 0x0000006f62697221 */ /* 0x000fe40000000000 */
[----:B------:R-:W-:Y:S01]  /*36c0*/  @!P3 FMUL R119, R119, 0.5 ;  /* 0x3f0000007777b820 */ /* 0x000fe20000400000 */
[----:B------:R-:W3:Y:S01]  /*36d0*/  MUFU.EX2 R118, R118 ;  /* 0x0000007600767308 */ /* 0x000ee20000000800 */
[----:B-1----:R-:W-:Y:S01]  /*36e0*/  @!P4 FMUL R114, R114, R114 ;  /* 0x000000727272c220 */ /* 0x002fe20000400000 */
[----:B------:R-:W-:-:S03]  /*36f0*/  FSETP.GEU.AND P4, PT, R90, -126, PT ;  /* 0xc2fc00005a00780b */ /* 0x000fc60003f8e000 */
[----:B------:R-:W-:Y:S02]  /*3700*/  FADD R109, R99, R114 ;  /* 0x00000072636d7221 */ /* 0x000fe40000000000 */
[----:B------:R-:W-:Y:S01]  /*3710*/  @!P2 FMUL R10, R10, 0.5 ;  /* 0x3f0000000a0aa820 */ /* 0x000fe20000400000 */
[----:B------:R-:W1:Y:S01]  /*3720*/  MUFU.EX2 R119, R119 ;  /* 0x0000007700777308 */ /* 0x000e620000000800 */
[----:B--2---:R-:W-:-:S04]  /*3730*/  @!P6 FMUL R115, R115, R115 ;  /* 0x000000737373e220 */ /* 0x004fc80000400000 */
[----:B------:R-:W-:Y:S01]  /*3740*/  FADD R113, R102, R115 ;  /* 0x0000007366717221 */ /* 0x000fe20000000000 */
[----:B------:R-:W-:Y:S01]  /*3750*/  F2FP.F16.F32.PACK_AB R101, R115, R114 ;  /* 0x000000727365723e */ /* 0x000fe200000000ff */
[----:B------:R-:W-:Y:S01]  /*3760*/  @!P4 FMUL R90, R90, 0.5 ;  /* 0x3f0000005a5ac820 */ /* 0x000fe20000400000 */
[----:B------:R2:W4:Y:S01]  /*3770*/  MUFU.EX2 R7, R10 ;  /* 0x0000000a00077308 */ /* 0x0005220000000800 */
[----:B---3--:R-:W-:Y:S01]  /*3780*/  @!P5 FMUL R118, R118, R118 ;  /* 0x000000767676d220 */ /* 0x008fe20000400000 */
[----:B------:R-:W-:-:S06]  /*3790*/  FADD R20, R20, R113 ;  /* 0x0000007114147221 */ /* 0x000fcc0000000000 */
[----:B------:R3:W5:Y:S01]  /*37a0*/  MUFU.EX2 R19, R90 ;  /* 0x0000005a00137308 */ /* 0x0007620000000800 */
[----:B-1----:R-:W-:Y:S01]  /*37b0*/  @!P3 FMUL R119, R119, R119 ;  /* 0x000000777777b220 */ /* 0x002fe20000400000 */
[----:B--2---:R-:W-:Y:S01]  /*37c0*/  FADD R10, R91, R106 ;  /* 0x0000006a5b0a7221 */ /* 0x004fe20000000000 */
[----:B------:R-:W-:Y:S02]  /*37d0*/  F2FP.F16.F32.PACK_AB R91, R98, R95 ;  /* 0x0000005f625b723e */ /* 0x000fe400000000ff */
[----:B------:R-:W-:Y:S01]  /*37e0*/  FADD R108, R104, R119 ;  /* 0x00000077686c7221 */ /* 0x000fe20000000000 */
[----:B------:R-:W-:Y:S01]  /*37f0*/  FADD R10, R10, R109 ;  /* 0x0000006d0a0a7221 */ /* 0x000fe20000000000 */
[----:B------:R-:W-:Y:S01]  /*3800*/  F2FP.F16.F32.PACK_AB R95, R104, R103 ;  /* 0x00000067685f723e */ /* 0x000fe200000000ff */
[----:B---3--:R-:W-:Y:S01]  /*3810*/  FADD R90, R103, R118 ;  /* 0x00000076675a7221 */ /* 0x008fe20000000000 */
[----:B------:R-:W-:Y:S01]  /*3820*/  FADD R105, R105, R108 ;  /* 0x0000006c69697221 */ /* 0x000fe20000000000 */
[----:B----4-:R-:W-:Y:S01]  /*3830*/  @!P2 FMUL R7, R7, R7 ;  /* 0x000000070707a220 */ /* 0x010fe20000400000 */
[----:B------:R1:W2:Y:S01]  /*3840*/  SYNCS.PHASECHK.TRANS64.TRYWAIT P2, [UR10+0x1c000], R9 ;  /* 0x01c00009ff0075a7 */ /* 0x0002a2000804014a */
[----:B------:R-:W-:Y:S01]  /*3850*/  FADD R21, R21, R90 ;  /* 0x0000005a15157221 */ /* 0x000fe20000000000 */
[----:B------:R-:W-:Y:S01]  /*3860*/  FADD R105, R20, R105 ;  /* 0x0000006914697221 */ /* 0x000fe20000000000 */
[----:B------:R-:W-:Y:S01]  /*3870*/  F2FP.F16.F32.PACK_AB R90, R93, R92 ;  /* 0x0000005c5d5a723e */ /* 0x000fe200000000ff */
[----:B------:R-:W-:Y:S01]  /*3880*/  FFMA R0, R7, R0, R22 ;  /* 0x0000000007007223 */ /* 0x000fe20000000016 */
[----:B------:R-:W-:Y:S01]  /*3890*/  FADD R10, R10, R21 ;  /* 0x000000150a0a7221 */ /* 0x000fe20000000000 */
[----:B-----5:R-:W-:Y:S01]  /*38a0*/  @!P4 FMUL R19, R19, R19 ;  /* 0x000000131313c220 */ /* 0x020fe20000400000 */
[----:B------:R-:W-:Y:S01]  /*38b0*/  F2FP.F16.F32.PACK_AB R92, R97, R96 ;  /* 0x00000060615c723e */ /* 0x000fe200000000ff */
[----:B------:R-:W-:Y:S01]  /*38c0*/  FMUL R24, R24, R7 ;  /* 0x0000000718187220 */ /* 0x000fe20000400000 */
[----:B------:R-:W-:Y:S01]  /*38d0*/  FADD R10, R10, R105 ;  /* 0x000000690a0a7221 */ /* 0x000fe20000000000 */
[----:B------:R-:W-:Y:S01]  /*38e0*/  F2FP.F16.F32.PACK_AB R93, R102, R99 ;  /* 0x00000063665d723e */ /* 0x000fe200000000ff */
[-C--:B------:R-:W-:Y:S01]  /*38f0*/  FMUL R25, R25, R7.reuse ;  /* 0x0000000719197220 */ /* 0x080fe20000400000 */
[-C--:B------:R-:W-:Y:S01]  /*3900*/  FMUL R28, R28, R7.reuse ;  /* 0x000000071c1c7220 */ /* 0x080fe20000400000 */
[----:B------:R-:W-:Y:S01]  /*3910*/  FFMA R2, R19, R2, R10 ;  /* 0x0000000213027223 */ /* 0x000fe2000000000a */
[-C--:B------:R-:W-:Y:S01]  /*3920*/  FMUL R29, R29, R7.reuse ;  /* 0x000000071d1d7220 */ /* 0x080fe20000400000 */
        /* <DEDUP_REMOVED lines=27> */
[----:B------:R-:W-:Y:S01]  /*3ae0*/  FMUL R85, R85, R7 ;  /* 0x0000000755557220 */ /* 0x000fe20000400000 */
        /* <DEDUP_REMOVED lines=32> */
[----:B------:R-:W-:-:S02]  /*3cf0*/  F2FP.F16.F32.PACK_AB R96, R12, R11 ;  /* 0x0000000b0c60723e */ /* 0x000fc400000000ff */
[----:B------:R-:W-:Y:S02]  /*3d00*/  F2FP.F16.F32.PACK_AB R97, R107, R106 ;  /* 0x0000006a6b61723e */ /* 0x000fe400000000ff */
[----:B------:R-:W-:Y:S02]  /*3d10*/  F2FP.F16.F32.PACK_AB R98, R14, R13 ;  /* 0x0000000d0e62723e */ /* 0x000fe400000000ff */
[----:B------:R-:W-:Y:S02]  /*3d20*/  F2FP.F16.F32.PACK_AB R99, R111, R110 ;  /* 0x0000006e6f63723e */ /* 0x000fe400000000ff */
[----:B------:R-:W-:Y:S01]  /*3d30*/  F2FP.F16.F32.PACK_AB R102, R16, R17 ;  /* 0x000000111066723e */ /* 0x000fe200000000ff */
[----:B-12---:R-:W-:Y:S06]  /*3d40*/  @!P0 BRA `(.L_x_27) ;  /* 0x0000000000048947 */ /* 0x006fec0003800000 */
[----:B------:R-:W-:Y:S01]  /*3d50*/  BPT.TRAP 0x1 ;  /* 0x000000040000795c */ /* 0x000fe20000300000 */
.L_x_27:
[----:B------:R-:W-:Y:S05]  /*3d60*/  @P2 BRA `(.L_x_28) ;  /* 0x0000000000082947 */ /* 0x000fea0003800000 */
[----:B------:R-:W1:Y:S02]  /*3d70*/  SYNCS.PHASECHK.TRANS64.TRYWAIT P2, [UR10+0x1c000], R9 ;  /* 0x01c00009ff0075a7 */ /* 0x000e64000804014a */
[----:B-1----:R-:W-:Y:S05]  /*3d80*/  @!P2 BRA `(.L_x_29) ;  /* 0x0000003000f4a947 */ /* 0x002fea0003800000 */
.L_x_28:
[----:B------:R-:W-:Y:S01]  /*3d90*/  ULEA UR10, UR38, UR5, 0xa ;  /* 0x00000005260a7291 */ /* 0x000fe2000f8e503f */
[----:B------:R-:W-:Y:S01]  /*3da0*/  WARPGROUP.ARRIVE ;  /* 0x00000000000079c5 */ /* 0x000fe20000000000 */
[----:B------:R-:W-:Y:S01]  /*3db0*/  UMOV UR11, 0x40000040 ;  /* 0x40000040000b7882 */ /* 0x000fe20000000000 */
[----:B------:R-:W-:Y:S01]  /*3dc0*/  UMOV UR15, 0x40000040 ;  /* 0x40000040000f7882 */ /* 0x000fe20000000000 */
[----:B------:R-:W-:Y:S01]  /*3dd0*/  UIADD3 UR14, UR10, 0x80, URZ ;  /* 0x000000800a0e7890 */ /* 0x000fe2000fffe03f */
[----:B------:R-:W-:-:S04]  /*3de0*/  F2FP.F16.F32.PACK_AB R103, R119, R118 ;  /* 0x000000767767723e */ /* 0x000fc800000000ff */
[----:B------:R-:W-:Y:S01]  /*3df0*/  HGMMA.64x128x16.F32 R24, R88, gdesc[UR8].tnspB, R24, gsb0 ;  /* 0x41e0000858187df0 */ /* 0x000fe20008000818 */
[----:B------:R-:W-:Y:S02]  /*3e00*/  UMOV UR11, 0x40000040 ;  /* 0x40000040000b7882 */ /* 0x000fe40000000000 */
[----:B------:R-:W-:Y:S02]  /*3e10*/  WARPGROUP.DEPBAR.LE gsb0, 0x0 ;  /* 0x00008000000079c5 */ /* 0x000fe40000010000 */
[----:B------:R-:W-:-:S07]  /*3e20*/  WARPGROUP.ARRIVE ;  /* 0x00000000000079c5 */ /* 0x000fce0000000000 */
[----:B------:R-:W-:Y:S01]  /*3e30*/  HGMMA.64x128x16.F32 R24, R92, gdesc[UR12].tnspB, R24, gsb0 ;  /* 0x41e0000c5c187df0 */ /* 0x000fe20008000818 */
[----:B------:R-:W-:Y:S01]  /*3e40*/  UIADD3 UR14, UR10, 0x100, URZ ;  /* 0x000001000a0e7890 */ /* 0x000fe2000fffe03f */
[----:B------:R-:W-:Y:S01]  /*3e50*/  UMOV UR15, 0x40000040 ;  /* 0x40000040000f7882 */ /* 0x000fe20000000000 */
[----:B------:R-:W-:Y:S01]  /*3e60*/  UIADD3 UR10, UR10, 0x180, URZ ;  /* 0x000001800a0a7890 */ /* 0x000fe2000fffe03f */
[----:B------:R-:W-:Y:S02]  /*3e70*/  WARPGROUP.DEPBAR.LE gsb0, 0x0 ;  /* 0x00008000000079c5 */ /* 0x000fe40000010000 */
[----:B------:R-:W-:-:S06]  /*3e80*/  WARPGROUP.ARRIVE ;  /* 0x00000000000079c5 */ /* 0x000fcc0000000000 */
[----:B------:R-:W-:Y:S03]  /*3e90*/  HGMMA.64x128x16.F32 R24, R96, gdesc[UR12].tnspB, R24, gsb0 ;  /* 0x41e0000c60187df0 */ /* 0x000fe60008000818 */
[----:B------:R-:W-:Y:S02]  /*3ea0*/  WARPGROUP.DEPBAR.LE gsb0, 0x0 ;  /* 0x00008000000079c5 */ /* 0x000fe40000010000 */
[----:B------:R-:W-:-:S07]  /*3eb0*/  WARPGROUP.ARRIVE ;  /* 0x00000000000079c5 */ /* 0x000fce0000000000 */
[----:B------:R-:W-:Y:S03]  /*3ec0*/  HGMMA.64x128x16.F32 R24, R100, gdesc[UR8].tnspB, R24, gsb0 ;  /* 0x41e0000864187df0 */ /* 0x000fe60008000818 */
[----:B------:R-:W-:Y:S02]  /*3ed0*/  WARPGROUP.DEPBAR.LE gsb0, 0x0 ;  /* 0x00008000000079c5 */ /* 0x000fe40000010000 */
[----:B------:R-:W-:Y:S05]  /*3ee0*/  @!P0 BRA `(.L_x_30) ;  /* 0x0000000000048947 */ /* 0x000fea0003800000 */
[----:B------:R-:W-:Y:S01]  /*3ef0*/  BPT.TRAP 0x1 ;  /* 0x000000040000795c */ /* 0x000fe20000300000 */
.L_x_30:
[----:B------:R-:W-:-:S04]  /*3f00*/  ULEA UR10, UR4, UR37, 0x3 ;  /* 0x00000025040a7291 */ /* 0x000fc8000f8e183f */
[----:B------:R-:W-:-:S04]  /*3f10*/  UIADD3 UR10, UR10, 0x1c028, URZ ;  /* 0x0001c0280a0a7890 */ /* 0x000fc8000fffe03f */
[----:B------:R-:W-:-:S09]  /*3f20*/  UPRMT UR10, URZ, 0x654, UR10 ;  /* 0x000006543f0a7896 */ /* 0x000fd2000800000a */
[----:B------:R-:W-:Y:S01]  /*3f30*/  SYNCS.ARRIVE.TRANS64.RED.A1T0 RZ, [UR10], RZ ;  /* 0x000000ffffff79a7 */ /* 0x000fe2000810040a */
[----:B------:R-:W-:Y:S05]  /*3f40*/  @P1 BRA `(.L_x_31) ;  /* 0x0000000000041947 */ /* 0x000fea0003800000 */
[----:B------:R-:W-:Y:S01]  /*3f50*/  BPT.TRAP 0x1 ;  /* 0x000000040000795c */ /* 0x000fe20000300000 */
.L_x_31:
[----:B------:R-:W-:-:S04]  /*3f60*/  UIADD3 UR4, UR4, 0x1, URZ ;  /* 0x0000000104047890 */ /* 0x000fc8000fffe03f */
[----:B------:R-:W-:-:S04]  /*3f70*/  UISETP.NE.AND UP0, UPT, UR4, 0x5, UPT ;  /* 0x000000050400788c */ /* 0x000fc8000bf05270 */
[----:B------:R-:W-:Y:S01]  /*3f80*/  USEL UR10, UR4, URZ, UP0 ;  /* 0x0000003f040a7287 */ /* 0x000fe20008000000 */
[----:B------:R-:W-:Y:S11]  /*3f90*/  @!P0 BRA `(.L_x_32) ;  /* 0x0000000000048947 */ /* 0x000ff60003800000 */
[----:B------:R-:W-:Y:S01]  /*3fa0*/  BPT.TRAP 0x1 ;  /* 0x000000040000795c */ /* 0x000fe20000300000 */
.L_x_32:
[----:B------:R-:W-:-:S04]  /*3fb0*/  ULEA UR4, UR10, UR37, 0x3 ;  /* 0x000000250a047291 */ /* 0x000fc8000f8e183f */
[----:B------:R-:W-:-:S04]  /*3fc0*/  UIADD3 UR4, UR4, 0x1c028, URZ ;  /* 0x0001c02804047890 */ /* 0x000fc8000fffe03f */
[----:B------:R-:W-:-:S09]  /*3fd0*/  UPRMT UR4, URZ, 0x654, UR4 ;  /* 0x000006543f047896 */ /* 0x000fd20008000004 */
[----:B------:R-:W-:Y:S01]  /*3fe0*/  SYNCS.ARRIVE.TRANS64.RED.A1T0 RZ, [UR4], RZ ;  /* 0x000000ffffff79a7 */ /* 0x000fe20008100404 */
[----:B------:R-:W-:Y:S05]  /*3ff0*/  @P1 BRA `(.L_x_33) ;  /* 0x0000000000041947 */ /* 0x000fea0003800000 */
[----:B------:R-:W-:Y:S01]  /*4000*/  BPT.TRAP 0x1 ;  /* 0x000000040000795c */ /* 0x000fe20000300000 */
.L_x_33:
[----:B------:R-:W-:Y:S01]  /*4010*/  UIADD3 UR38, UR38, 0x1, URZ ;  /* 0x0000000126267890 */ /* 0x000fe2000fffe03f */
[C---:B------:R-:W-:Y:S01]  /*4020*/  ISETP.GT.AND P2, PT, R5.reuse, 0x2, PT ;  /* 0x000000020500780c */ /* 0x040fe20003f44270 */
[----:B------:R-:W-:Y:S01]  /*4030*/  UIADD3 UR4, UR10, 0x1, URZ ;  /* 0x000000010a047890 */ /* 0x000fe2000fffe03f */
[----:B------:R-:W-:Y:S01]  /*4040*/  IADD3 R5, R5, -0x1, RZ ;  /* 0xffffffff05057810 */ /* 0x000fe20007ffe0ff */
[----:B------:R-:W-:Y:S01]  /*4050*/  UISETP.NE.AND UP1, UPT, UR38, 0x5, UPT ;  /* 0x000000052600788c */ /* 0x000fe2000bf25270 */
[----:B------:R-:W-:Y:S01]  /*4060*/  MOV R7, R3 ;  /* 0x0000000300077202 */ /* 0x000fe20000000f00 */
[----:B------:R-:W-:Y:S01]  /*4070*/  UISETP.NE.AND UP0, UPT, UR4, 0x5, UPT ;  /* 0x000000050400788c */ /* 0x000fe2000bf05270 */
[----:B-1----:R-:W-:Y:S01]  /*4080*/  MOV R9, R4 ;  /* 0x0000000400097202 */ /* 0x002fe20000000f00 */
[----:B------:R-:W-:Y:S02]  /*4090*/  USEL UR10, URZ, 0x1, UP1 ;  /* 0x000000013f0a7887 */ /* 0x000fe40008800000 */
[----:B------:R-:W-:-:S02]  /*40a0*/  USEL UR4, UR4, URZ, UP0 ;  /* 0x0000003f04047287 */ /* 0x000fc40008000000 */
[----:B------:R-:W-:Y:S02]  /*40b0*/  USEL UR38, UR38, URZ, UP1 ;  /* 0x0000003f26267287 */ /* 0x000fe40008800000 */
[----:B------:R-:W-:Y:S01]  /*40c0*/  LOP3.LUT R6, R6, UR10, RZ, 0x3c, !PT ;  /* 0x0000000a06067c12 */ /* 0x000fe2000f8e3cff */
[----:B------:R-:W-:Y:S09]  /*40d0*/  @P2 BRA `(.L_x_34) ;  /* 0xffffffe400142947 */ /* 0x000ff2000383ffff */
.L_x_23:
[----:B------:R-:W3:Y:S01]  /*40e0*/  SHFL.BFLY PT, R5, R0, 0x1, 0x1f ;  /* 0x0c201f0000057f89 */ /* 0x000ee200000e0000 */
[----:B------:R-:W-:Y:S01]  /*40f0*/  BSSY B0, `(.L_x_35) ;  /* 0x0000023000007945 */ /* 0x000fe20003800000 */
[----:B------:R-:W-:Y:S02]  /*4100*/  MOV R9, 0x7f800000 ;  /* 0x7f80000000097802 */ /* 0x000fe40000000f00 */
[----:B------:R-:W4:Y:S01]  /*4110*/  SHFL.BFLY PT, R7, R2, 0x1, 0x1f ;  /* 0x0c201f0002077f89 */ /* 0x000f2200000e0000 */
[----:B------:R-:W-:Y:S02]  /*4120*/  MOV R10, 0x3f800000 ;  /* 0x3f800000000a7802 */ /* 0x000fe40000000f00 */
[----:B------:R-:W-:Y:S01]  /*4130*/  MOV R11, 0x7f800000 ;  /* 0x7f800000000b7802 */ /* 0x000fe20000000f00 */
[----:B---3--:R-:W-:Y:S01]  /*4140*/  FADD R5, R5, R0 ;  /* 0x0000000005057221 */ /* 0x008fe20000000000 */
[----:B----4-:R-:W-:-:S04]  /*4150*/  FADD R14, R7, R2 ;  /* 0x00000002070e7221 */ /* 0x010fc80000000000 */
[----:B--2---:R-:W2:Y:S04]  /*4160*/  SHFL.BFLY PT, R6, R5, 0x2, 0x1f ;  /* 0x0c401f0005067f89 */ /* 0x004ea800000e0000 */
[----:B------:R-:W3:Y:S01]  /*4170*/  SHFL.BFLY PT, R15, R14, 0x2, 0x1f ;  /* 0x0c401f000e0f7f89 */ /* 0x000ee200000e0000 */
[C---:B--2---:R-:W-:Y:S01]  /*4180*/  FSETP.NE.AND P0, PT, R5.reuse, -R6, PT ;  /* 0x800000060500720b */ /* 0x044fe20003f05000 */
[----:B------:R-:W-:Y:S01]  /*4190*/  FADD R2, R5, R6 ;  /* 0x0000000605027221 */ /* 0x000fe20000000000 */
[----:B------:R-:W-:Y:S01]  /*41a0*/  MOV R6, 0x3f800000 ;  /* 0x3f80000000067802 */ /* 0x000fe20000000f00 */
[----:B---3--:R-:W-:-:S10]  /*41b0*/  FADD R8, R14, R15 ;  /* 0x0000000f0e087221 */ /* 0x008fd40000000000 */
[----:B------:R-:W-:Y:S05]  /*41c0*/  @!P0 BRA `(.L_x_36) ;  /* 0x0000000000548947 */ /* 0x000fea0003800000 */
[----:B------:R-:W-:Y:S01]  /*41d0*/  IADD3 R0, R2, 0x1800000, RZ ;  /* 0x0180000002007810 */ /* 0x000fe20007ffe0ff */
[----:B------:R-:W-:Y:S03]  /*41e0*/  BSSY B1, `(.L_x_37) ;  /* 0x000000c000017945 */ /* 0x000fe60003800000 */
[----:B------:R-:W-:-:S04]  /*41f0*/  LOP3.LUT R0, R0, 0x7f800000, RZ, 0xc0, !PT ;  /* 0x7f80000000007812 */ /* 0x000fc800078ec0ff */
[----:B------:R-:W-:-:S13]  /*4200*/  ISETP.GT.U32.AND P0, PT, R0, 0x1ffffff, PT ;  /* 0x01ffffff0000780c */ /* 0x000fda0003f04070 */
[----:B------:R-:W-:Y:S05]  /*4210*/  @P0 BRA `(.L_x_38) ;  /* 0x0000000000100947 */ /* 0x000fea0003800000 */
[----:B------:R-:W-:-:S07]  /*4220*/  MOV R13, 0x4240 ;  /* 0x00004240000d7802 */ /* 0x000fce0000000f00 */
[----:B-1----:R-:W-:Y:S05]  /*4230*/  CALL.REL.NOINC `($__internal_0_$__cuda_sm20_rcp_rn_f32_slowpath) ;  /* 0x0000003000707944 */ /* 0x002fea0003c00000 */
[----:B------:R-:W-:Y:S01]  /*4240*/  MOV R6, R5 ;  /* 0x0000000500067202 */ /* 0x000fe20000000f00 */
[----:B------:R-:W-:Y:S06]  /*4250*/  BRA `(.L_x_39) ;  /* 0x0000000000107947 */ /* 0x000fec0003800000 */
.L_x_38:
[----:B------:R-:W2:Y:S02]  /*4260*/  MUFU.RCP R5, R2 ;  /* 0x0000000200057308 */ /* 0x000ea40000001000 */
[----:B--2---:R-:W-:-:S04]  /*4270*/  FFMA R0, R2, R5, -1 ;  /* 0xbf80000002007423 */ /* 0x004fc80000000005 */
[----:B------:R-:W-:-:S04]  /*4280*/  FADD.FTZ R0, -R0, -RZ ;  /* 0x800000ff00007221 */ /* 0x000fc80000010100 */
[----:B------:R-:W-:-:S07]  /*4290*/  FFMA R6, R5, R0, R5 ;  /* 0x0000000005067223 */ /* 0x000fce0000000005 */
.L_x_39:
[----:B-1----:R-:W-:Y:S05]  /*42a0*/  BSYNC B1 ;  /* 0x0000000000017941 */ /* 0x002fea0003800000 */
.L_x_37:
[----:B------:R-:W-:Y:S01]  /*42b0*/  FSETP.GEU.AND P0, PT, |R2|, 1.175494350822287508e-38, PT ;  /* 0x008000000200780b */ /* 0x000fe20003f0e200 */
[----:B------:R-:W-:-:S12]  /*42c0*/  ULDC UR4, c[0x0][0x600] ;  /* 0x0001800000047ab9 */ /* 0x000fd80000000800 */
[----:B------:R-:W-:-:S04]  /*42d0*/  @!P0 FMUL R2, R2, 16777216 ;  /* 0x4b80000002028820 */ /* 0x000fc80000400000 */
[----:B------:R-:W1:Y:S02]  /*42e0*/  MUFU.LG2 R0, R2 ;  /* 0x0000000200007308 */ /* 0x000e640000000c00 */
[----:B-1----:R-:W-:-:S04]  /*42f0*/  @!P0 FADD R0, R0, -24 ;  /* 0xc1c0000000008421 */ /* 0x002fc80000000000 */
[----:B------:R-:W-:-:S04]  /*4300*/  FMUL R0, R0, 0.69314718246459960938 ;  /* 0x3f31721800007820 */ /* 0x000fc80000400000 */
[----:B------:R-:W-:-:S07]  /*4310*/  FFMA R11, R3, UR4, R0 ;  /* 0x00000004030b7c23 */ /* 0x000fce0008000000 */
.L_x_36:
[----:B-1----:R-:W-:Y:S05]  /*4320*/  BSYNC B0 ;  /* 0x0000000000007941 */ /* 0x002fea0003800000 */
.L_x_35:
[----:B------:R-:W-:Y:S01]  /*4330*/  FSETP.NE.AND P0, PT, R14, -R15, PT ;  /* 0x8000000f0e00720b */ /* 0x000fe20003f05000 */
[----:B------:R-:W-:Y:S01]  /*4340*/  ULDC UR4, c[0x0][0x608] ;  /* 0x0001820000047ab9 */ /* 0x000fe20000000800 */
[----:B------:R-:W-:Y:S01]  /*4350*/  BSSY B0, `(.L_x_40) ;  /* 0x0000039000007945 */ /* 0x000fe20003800000 */
[----:B------:R-:W-:-:S04]  /*4360*/  FMUL R6, R6, UR4 ;  /* 0x0000000406067c20 */ /* 0x000fc80008400000 */
        /* <DEDUP_REMOVED lines=32> */
[----:B------:R-:W-:Y:S06]  /*4570*/  @!P0 BRA `(.L_x_41) ;  /* 0x0000000000588947 */ /* 0x000fec0003800000 */
[----:B------:R-:W-:Y:S01]  /*4580*/  IADD3 R0, R8, 0x1800000, RZ ;  /* 0x0180000008007810 */ /* 0x000fe20007ffe0ff */
[----:B------:R-:W-:Y:S03]  /*4590*/  BSSY B1, `(.L_x_42) ;  /* 0x000000d000017945 */ /* 0x000fe60003800000 */
[----:B------:R-:W-:-:S04]  /*45a0*/  LOP3.LUT R0, R0, 0x7f800000, RZ, 0xc0, !PT ;  /* 0x7f80000000007812 */ /* 0x000fc800078ec0ff */
[----:B------:R-:W-:-:S13]  /*45b0*/  ISETP.GT.U32.AND P0, PT, R0, 0x1ffffff, PT ;  /* 0x01ffffff0000780c */ /* 0x000fda0003f04070 */
[----:B------:R-:W-:Y:S05]  /*45c0*/  @P0 BRA `(.L_x_43) ;  /* 0x0000000000140947 */ /* 0x000fea0003800000 */
[----:B------:R-:W-:Y:S02]  /*45d0*/  MOV R2, R8 ;  /* 0x0000000800027202 */ /* 0x000fe40000000f00 */
[----:B------:R-:W-:-:S07]  /*45e0*/  MOV R13, 0x4600 ;  /* 0x00004600000d7802 */ /* 0x000fce0000000f00 */
[----:B------:R-:W-:Y:S05]  /*45f0*/  CALL.REL.NOINC `($__internal_0_$__cuda_sm20_rcp_rn_f32_slowpath) ;  /* 0x0000002c00807944 */ /* 0x000fea0003c00000 */
[----:B------:R-:W-:Y:S01]  /*4600*/  MOV R10, R5 ;  /* 0x00000005000a7202 */ /* 0x000fe20000000f00 */
[----:B------:R-:W-:Y:S06]  /*4610*/  BRA `(.L_x_44) ;  /* 0x0000000000107947 */ /* 0x000fec0003800000 */
.L_x_43:
[----:B------:R-:W1:Y:S02]  /*4620*/  MUFU.RCP R3, R8 ;  /* 0x0000000800037308 */ /* 0x000e640000001000 */
[----:B-1----:R-:W-:-:S04]  /*4630*/  FFMA R0, R8, R3, -1 ;  /* 0xbf80000008007423 */ /* 0x002fc80000000003 */
[----:B------:R-:W-:-:S04]  /*4640*/  FADD.FTZ R0, -R0, -RZ ;  /* 0x800000ff00007221 */ /* 0x000fc80000010100 */
[----:B------:R-:W-:-:S07]  /*4650*/  FFMA R10, R3, R0, R3 ;  /* 0x00000000030a7223 */ /* 0x000fce0000000003 */
.L_x_44:
[----:B------:R-:W-:Y:S05]  /*4660*/  BSYNC B1 ;  /* 0x0000000000017941 */ /* 0x000fea0003800000 */
.L_x_42:
[----:B------:R-:W-:Y:S01]  /*4670*/  FSETP.GEU.AND P0, PT, |R8|, 1.175494350822287508e-38, PT ;  /* 0x008000000800780b */ /* 0x000fe20003f0e200 */
[----:B------:R-:W-:-:S12]  /*4680*/  ULDC UR4, c[0x0][0x600] ;  /* 0x0001800000047ab9 */ /* 0x000fd80000000800 */
[----:B------:R-:W-:-:S04]  /*4690*/  @!P0 FMUL R8, R8, 16777216 ;  /* 0x4b80000008088820 */ /* 0x000fc80000400000 */
[----:B------:R-:W1:Y:S02]  /*46a0*/  MUFU.LG2 R0, R8 ;  /* 0x0000000800007308 */ /* 0x000e640000000c00 */
[----:B-1----:R-:W-:-:S04]  /*46b0*/  @!P0 FADD R0, R0, -24 ;  /* 0xc1c0000000008421 */ /* 0x002fc80000000000 */
[----:B------:R-:W-:-:S04]  /*46c0*/  FMUL R9, R0, 0.69314718246459960938 ;  /* 0x3f31721800097820 */ /* 0x000fc80000400000 */
[----:B------:R-:W-:-:S07]  /*46d0*/  FFMA R9, R4, UR4, R9 ;  /* 0x0000000404097c23 */ /* 0x000fce0008000009 */
.L_x_41:
[----:B------:R-:W-:Y:S05]  /*46e0*/  BSYNC B0 ;  /* 0x0000000000007941 */ /* 0x000fea0003800000 */
.L_x_40:
[----:B------:R-:W-:Y:S01]  /*46f0*/  UIADD3 UR4, UR36, -0x1, URZ ;  /* 0xffffffff24047890 */ /* 0x000fe2000fffe03f */
[----:B------:R-:W1:Y:S01]  /*4700*/  S2R R2, SR_TID.X ;  /* 0x0000000000027919 */ /* 0x000e620000002100 */
[----:B------:R-:W-:Y:S01]  /*4710*/  ULDC UR5, c[0x0][0x608] ;  /* 0x0001820000057ab9 */ /* 0x000fe20000000800 */
[----:B------:R-:W-:Y:S01]  /*4720*/  ULDC.64 UR8, c[0x0][0x208] ;  /* 0x0000820000087ab9 */ /* 0x000fe20000000a00 */
[----:B------:R-:W-:Y:S02]  /*4730*/  FMUL R10, R10, UR5 ;  /* 0x000000050a0a7c20 */ /* 0x000fe40008400000 */
[----:B------:R-:W-:Y:S01]  /*4740*/  ISETP.NE.AND P0, PT, RZ, UR4, PT ;  /* 0x00000004ff007c0c */ /* 0x000fe2000bf05270 */
[----:B------:R-:W-:-:S03]  /*4750*/  ULEA UR4, UR36, UR37, 0x3 ;  /* 0x0000002524047291 */ /* 0x000fc6000f8e183f */
[----:B------:R-:W-:-:S04]  /*4760*/  SEL R0, RZ, 0x1, P0 ;  /* 0x00000001ff007807 */ /* 0x000fc80000000000 */
[----:B------:R-:W-:-:S04]  /*4770*/  SHF.L.U32 R0, R0, 0x1f, RZ ;  /* 0x0000001f00007819 */ /* 0x000fc800000006ff */
[----:B------:R-:W2:Y:S01]  /*4780*/  SYNCS.PHASECHK.TRANS64.TRYWAIT P0, [UR4+0x1c098], R0 ;  /* 0x01c09800ff0075a7 */ /* 0x000ea20008000144 */
[C---:B-1----:R-:W-:Y:S02]  /*4790*/  LOP3.LUT P1, RZ, R2.reuse, 0x3, RZ, 0xc0, !PT ;  /* 0x0000000302ff7812 */ /* 0x042fe4000782c0ff */
[----:B------:R-:W-:Y:S01]  /*47a0*/  LOP3.LUT R16, R2, 0x7f, RZ, 0xc0, !PT ;  /* 0x0000007f02107812 */ /* 0x000fe200078ec0ff */
[----:B--2---:R-:W-:Y:S10]  /*47b0*/  @!P0 BRA `(.L_x_45) ;  /* 0x0000002800808947 */ /* 0x004ff40003800000 */
.L_x_98:
[----:B------:R-:W-:Y:S01]  /*47c0*/  USHF.L.U32 UR42, UR7, 0x6, URZ ;  /* 0x00000006072a7899 */ /* 0x000fe2000800063f */
[----:B------:R-:W-:Y:S01]  /*47d0*/  BSSY B0, `(.L_x_46) ;  /* 0x0000018000007945 */ /* 0x000fe20003800000 */
[----:B------:R-:W-:-:S03]  /*47e0*/  SHF.R.U32.HI R17, RZ, 0x5, R16 ;  /* 0x00000005ff117819 */ /* 0x000fc60000011610 */
[----:B------:R-:W-:Y:S07]  /*47f0*/  @P1 BRA `(.L_x_47) ;  /* 0x0000000000541947 */ /* 0x000fee0003800000 */
[----:B------:R-:W2:Y:S01]  /*4800*/  S2UR UR4, SR_CTAID.Y ;  /* 0x00000000000479c3 */ /* 0x000ea20000002600 */
[----:B-1----:R-:W-:Y:S01]  /*4810*/  SHF.R.U32.HI R0, RZ, 0x2, R2 ;  /* 0x00000002ff007819 */ /* 0x002fe20000011602 */
[----:B------:R-:W-:Y:S01]  /*4820*/  ULDC.64 UR6, c[0x0][0x688] ;  /* 0x0001a20000067ab9 */ /* 0x000fe20000000a00 */
[----:B------:R-:W-:Y:S02]  /*4830*/  SHF.L.U32 R3, R17, 0x4, RZ ;  /* 0x0000000411037819 */ /* 0x000fe400000006ff */
[----:B------:R-:W-:-:S03]  /*4840*/  LOP3.LUT R0, R0, 0x7, RZ, 0xc0, !PT ;  /* 0x0000000700007812 */ /* 0x000fc600078ec0ff */
[----:B------:R-:W1:Y:S01]  /*4850*/  S2UR UR5, SR_CTAID.Z ;  /* 0x00000000000579c3 */ /* 0x000e620000002700 */
[----:B------:R-:W-:-:S04]  /*4860*/  LOP3.LUT R0, R3, 0xfffffff0, R0, 0xe2, !PT ;  /* 0xfffffff003007812 */ /* 0x000fc800078ee200 */
[----:B------:R-:W-:-:S04]  /*4870*/  IADD3 R3, R0, UR42, RZ ;  /* 0x0000002a00037c10 */ /* 0x000fc8000fffe0ff */
[----:B------:R-:W-:Y:S01]  /*4880*/  IADD3 R2, R3, 0x8, RZ ;  /* 0x0000000803027810 */ /* 0x000fe20007ffe0ff */
[----:B--2---:R-:W-:-:S04]  /*4890*/  UIMAD UR4, UR4, UR6, UR42 ;  /* 0x00000006040472a4 */ /* 0x004fc8000f8e022a */
[----:B-1----:R-:W-:-:S03]  /*48a0*/  UIMAD UR4, UR5, UR7, UR4 ;  /* 0x00000007050472a4 */ /* 0x002fc6000f8e0204 */
[----:B------:R-:W-:Y:S02]  /*48b0*/  ULDC UR5, c[0x0][0x288] ;  /* 0x0000a20000057ab9 */ /* 0x000fe40000000800 */
[----:B------:R-:W-:Y:S02]  /*48c0*/  ISETP.GE.U32.AND P0, PT, R3, UR5, PT ;  /* 0x0000000503007c0c */ /* 0x000fe4000bf06070 */
[----:B------:R-:W-:Y:S02]  /*48d0*/  IADD3 R0, P2, R0, UR4, RZ ;  /* 0x0000000400007c10 */ /* 0x000fe4000ff5e0ff */
[----:B------:R-:W-:Y:S01]  /*48e0*/  ISETP.GE.U32.AND P1, PT, R2, UR5, PT ;  /* 0x0000000502007c0c */ /* 0x000fe2000bf26070 */
[----:B------:R-:W-:Y:S01]  /*48f0*/  ULDC.64 UR4, c[0x0][0x680] ;  /* 0x0001a00000047ab9 */ /* 0x000fe20000000a00 */
[----:B------:R-:W-:Y:S02]  /*4900*/  IADD3.X R3, RZ, RZ, RZ, P2, !PT ;  /* 0x000000ffff037210 */ /* 0x000fe400017fe4ff */
[----:B------:R-:W-:-:S04]  /*4910*/  LEA R2, P2, R0, UR4, 0x2 ;  /* 0x0000000400027c11 */ /* 0x000fc8000f8410ff */
[----:B------:R-:W-:-:S05]  /*4920*/  LEA.HI.X R3, R0, UR5, R3, 0x2, P2 ;  /* 0x0000000500037c11 */ /* 0x000fca00090f1403 */
[----:B------:R2:W-:Y:S04]  /*4930*/  @!P0 STG.E desc[UR8][R2.64], R11 ;  /* 0x0000000b02008986 */ /* 0x0005e8000c101908 */
[----:B------:R2:W-:Y:S02]  /*4940*/  @!P1 STG.E desc[UR8][R2.64+0x20], R9 ;  /* 0x0000200902009986 */ /* 0x0005e4000c101908 */
.L_x_47:
[----:B------:R-:W-:Y:S05]  /*4950*/  BSYNC B0 ;  /* 0x0000000000007941 */ /* 0x000fea0003800000 */
.L_x_46:
[----:B------:R-:W-:Y:S01]  /*4960*/  ULDC.64 UR4, c[0x0][0x730] ;  /* 0x0001cc0000047ab9 */ /* 0x000fe20000000a00 */
[-C--:B------:R-:W-:Y:S01]  /*4970*/  FMUL R26, R26, R10.reuse ;  /* 0x0000000a1a1a7220 */ /* 0x080fe20000400000 */
[----:B------:R-:W-:Y:S01]  /*4980*/  ISETP.NE.U32.AND P0, PT, RZ, UR4, PT ;  /* 0x00000004ff007c0c */ /* 0x000fe2000bf05070 */
[-C--:B------:R-:W-:Y:S01]  /*4990*/  FMUL R88, R27, R10.reuse ;  /* 0x0000000a1b587220 */ /* 0x080fe20000400000 */
[-C--:B------:R-:W-:Y:S01]  /*49a0*/  FMUL R30, R30, R10.reuse ;  /* 0x0000000a1e1e7220 */ /* 0x080fe20000400000 */
[-C--:B------:R-:W-:Y:S01]  /*49b0*/  FMUL R90, R31, R10.reuse ;  /* 0x0000000a1f5a7220 */ /* 0x080fe20000400000 */
[----:B------:R-:W-:Y:S01]  /*49c0*/  ISETP.NE.AND.EX P0, PT, RZ, UR5, PT, P0 ;  /* 0x00000005ff007c0c */ /* 0x000fe2000bf05300 */
        /* <DEDUP_REMOVED lines=28> */
[----:B------:R-:W-:Y:S06]  /*4b90*/  @P0 BRA `(.L_x_48) ;  /* 0x0000000000200947 */ /* 0x000fec0003800000 */
[----:B------:R-:W-:Y:S02]  /*4ba0*/  ULDC.64 UR4, c[0x0][0x728] ;  /* 0x0001ca0000047ab9 */ /* 0x000fe40000000a00 */
[----:B------:R-:W-:-:S04]  /*4bb0*/  ISETP.NE.U32.AND P0, PT, RZ, UR4, PT ;  /* 0x00000004ff007c0c */ /* 0x000fc8000bf05070 */
[----:B------:R-:W-:-:S13]  /*4bc0*/  ISETP.NE.AND.EX P0, PT, RZ, UR5, PT, P0 ;  /* 0x00000005ff007c0c */ /* 0x000fda000bf05300 */
[----:B------:R-:W-:Y:S05]  /*4bd0*/  @!P0 BRA `(.L_x_49) ;  /* 0x00000000000c8947 */ /* 0x000fea0003800000 */
[----:B-12---:R-:W1:Y:S02]  /*4be0*/  LDC.64 R2, c[0x0][0x728] ;  /* 0x0001ca00ff027b82 */ /* 0x006e640000000a00 */
[----:B-1----:R4:W5:Y:S01]  /*4bf0*/  LDG.E R2, desc[UR8][R2.64] ;  /* 0x0000000802027981 */ /* 0x002962000c1e1900 */
[----:B------:R-:W-:Y:S05]  /*4c00*/  BRA `(.L_x_48) ;  /* 0x0000000000047947 */ /* 0x000fea0003800000 */
.L_x_49:
[----:B--2---:R-:W3:Y:S02]  /*4c10*/  LDC R2, c[0x0][0x720] ;  /* 0x0001c800ff027b82 */ /* 0x004ee40000000800 */
.L_x_48:
[----:B-1----:R-:W-:Y:S02]  /*4c20*/  MOV R0, RZ ;  /* 0x000000ff00007202 */ /* 0x002fe40000000f00 */
[----:B---3-5:R-:W-:Y:S02]  /*4c30*/  MOV R47, R2 ;  /* 0x00000002002f7202 */ /* 0x028fe40000000f00 */
[----:B------:R-:W-:-:S13]  /*4c40*/  LOP3.LUT P0, RZ, R0, 0x1bf, RZ, 0xc0, !PT ;  /* 0x000001bf00ff7812 */ /* 0x000fda000780c0ff */
[----:B------:R-:W-:Y:S05]  /*4c50*/  @!P0 BRA `(.L_x_50) ;  /* 0x0000000000408947 */ /* 0x000fea0003800000 */
[----:B------:R-:W-:Y:S01]  /*4c60*/  MOV R0, 0x0 ;  /* 0x0000000000007802 */ /* 0x000fe20000000f00 */
[----:B------:R-:W-:Y:S01]  /*4c70*/  ULDC.64 UR4, c[0x4][0x70] ;  /* 0x01001c0000047ab9 */ /* 0x000fe20000000a00 */
[----:B------:R-:W-:Y:S01]  /*4c80*/  ULDC.64 UR6, c[0x4][0x8] ;  /* 0x0100020000067ab9 */ /* 0x000fe20000000a00 */
[----:B------:R-:W-:Y:S01]  /*4c90*/  MOV R4, UR4 ;  /* 0x0000000400047c02 */ /* 0x000fe20008000f00 */
[----:B--2-4-:R1:W2:Y:S01]  /*4ca0*/  LDC.64 R2, c[0x4][R0] ;  /* 0x0100000000027b82 */ /* 0x0142a20000000a00 */
[----:B------:R-:W-:Y:S01]  /*4cb0*/  IMAD.U32 R5, RZ, RZ, UR5 ;  /* 0x00000005ff057e24 */ /* 0x000fe2000f8e00ff */
[----:B------:R-:W-:Y:S01]  /*4cc0*/  ULDC.64 UR4, c[0x4][0x78] ;  /* 0x01001e0000047ab9 */ /* 0x000fe20000000a00 */
[----:B------:R-:W-:Y:S02]  /*4cd0*/  MOV R10, UR6 ;  /* 0x00000006000a7c02 */ /* 0x000fe40008000f00 */
[----:B------:R-:W-:Y:S02]  /*4ce0*/  MOV R6, UR4 ;  /* 0x0000000400067c02 */ /* 0x000fe40008000f00 */
[----:B------:R-:W-:-:S02]  /*4cf0*/  MOV R7, UR5 ;  /* 0x0000000500077c02 */ /* 0x000fc40008000f00 */
[----:B------:R-:W-:Y:S02]  /*4d00*/  MOV R11, UR7 ;  /* 0x00000007000b7c02 */ /* 0x000fe40008000f00 */
[----:B------:R-:W-:Y:S02]  /*4d10*/  MOV R8, 0x70 ;  /* 0x0000007000087802 */ /* 0x000fe40000000f00 */
[----:B------:R-:W-:Y:S02]  /*4d20*/  MOV R12, 0x1 ;  /* 0x00000001000c7802 */ /* 0x000fe40000000f00 */
[----:B-1----:R-:W-:-:S07]  /*4d30*/  MOV R13, RZ ;  /* 0x000000ff000d7202 */ /* 0x002fce0000000f00 */
[----:B------:R-:W-:-:S07]  /*4d40*/  LEPC R20, `(.L_x_50) ;  /* 0x000000001014794e */ /* 0x000fce0000000000 */
[----:B--2---:R-:W-:Y:S05]  /*4d50*/  CALL.ABS.NOINC R2 ;  /* 0x0000000002007343 */ /* 0x004fea0003c00000 */
.L_x_50:
[----:B------:R-:W-:Y:S01]  /*4d60*/  UIADD3 UR4, UR36, -0x1, URZ ;  /* 0xffffffff24047890 */ /* 0x000fe2000fffe03f */
[----:B------:R-:W-:-:S05]  /*4d70*/  MOV R18, UR37 ;  /* 0x0000002500127c02 */ /* 0x000fca0008000f00 */
[----:B--2-4-:R-:W-:-:S05]  /*4d80*/  MOV R3, UR4 ;  /* 0x0000000400037c02 */ /* 0x014fca0008000f00 */
[----:B------:R-:W-:-:S05]  /*4d90*/  IMAD R18, R3, 0x2200, R18 ;  /* 0x0000220003127824 */ /* 0x000fca00078e0212 */
[----:B------:R-:W-:-:S13]  /*4da0*/  LOP3.LUT P0, RZ, R18, 0x1b0, RZ, 0xc0, !PT ;  /* 0x000001b012ff7812 */ /* 0x000fda000780c0ff */
[----:B------:R-:W-:Y:S05]  /*4db0*/  @!P0 BRA `(.L_x_51) ;  /* 0x0000000000408947 */ /* 0x000fea0003800000 */
[----:B------:R-:W-:Y:S01]  /*4dc0*/  MOV R0, 0x0 ;  /* 0x0000000000007802 */ /* 0x000fe20000000f00 */
[----:B------:R-:W-:Y:S01]  /*4dd0*/  ULDC.64 UR4, c[0x4][0x70] ;  /* 0x01001c0000047ab9 */ /* 0x000fe20000000a00 */
[----:B------:R-:W-:Y:S01]  /*4de0*/  ULDC.64 UR6, c[0x4][0x78] ;  /* 0x01001e0000067ab9 */ /* 0x000fe20000000a00 */
[----:B------:R-:W-:Y:S01]  /*4df0*/  MOV R4, UR4 ;  /* 0x0000000400047c02 */ /* 0x000fe20008000f00 */
[----:B------:R1:W2:Y:S01]  /*4e00*/  LDC.64 R2, c[0x4][R0] ;  /* 0x0100000000027b82 */ /* 0x0002a20000000a00 */
[----:B------:R-:W-:Y:S01]  /*4e10*/  MOV R5, UR5 ;  /* 0x0000000500057c02 */ /* 0x000fe20008000f00 */
        /* <DEDUP_REMOVED lines=10> */
.L_x_51:
[----:B------:R-:W1:Y:S01]  /*4ec0*/  S2R R5, SR_TID.X ;  /* 0x0000000000057919 */ /* 0x000e620000002100 */
[----:B------:R-:W-:Y:S01]  /*4ed0*/  ULDC.64 UR4, c[0x0][0x730] ;  /* 0x0001cc0000047ab9 */ /* 0x000fe20000000a00 */
[----:B------:R-:W-:Y:S02]  /*4ee0*/  IADD3 R16, R16, 0x1f, RZ ;  /* 0x0000001f10107810 */ /* 0x000fe40007ffe0ff */
[----:B------:R-:W-:Y:S02]  /*4ef0*/  ISETP.NE.U32.AND P0, PT, RZ, UR4, PT ;  /* 0x00000004ff007c0c */ /* 0x000fe4000bf05070 */
[----:B------:R-:W-:Y:S02]  /*4f00*/  ISETP.GT.U32.AND P1, PT, R16, 0x3e, PT ;  /* 0x0000003e1000780c */ /* 0x000fe40003f24070 */
[----:B------:R-:W-:-:S13]  /*4f10*/  ISETP.NE.AND.EX P0, PT, RZ, UR5, PT, P0 ;  /* 0x00000005ff007c0c */ /* 0x000fda000bf05300 */
[----:B------:R-:W2:Y:S01]  /*4f20*/  @P0 LDC R47, c[0x0][0x720] ;  /* 0x0001c800ff2f0b82 */ /* 0x000ea20000000800 */
[C---:B-1----:R-:W-:Y:S02]  /*4f30*/  SHF.L.U32 R0, R5.reuse, 0x5, RZ ;  /* 0x0000000505007819 */ /* 0x042fe400000006ff */
[----:B------:R-:W-:Y:S02]  /*4f40*/  SHF.R.U32.HI R3, RZ, 0x1, R5 ;  /* 0x00000001ff037819 */ /* 0x000fe40000011605 */
[C---:B------:R-:W-:Y:S02]  /*4f50*/  LOP3.LUT R2, R0.reuse, 0xc0, RZ, 0xc0, !PT ;  /* 0x000000c000027812 */ /* 0x040fe400078ec0ff */
[----:B------:R-:W-:Y:S02]  /*4f60*/  LOP3.LUT R4, R0, 0x20, RZ, 0xc0, !PT ;  /* 0x0000002000047812 */ /* 0x000fe400078ec0ff */
[----:B------:R-:W-:Y:S01]  /*4f70*/  LOP3.LUT R2, R2, 0x8, R3, 0xf8, !PT ;  /* 0x0000000802027812 */ /* 0x000fe200078ef803 */
[----:B------:R-:W-:Y:S01]  /*4f80*/  IMAD.SHL.U32 R3, R5, 0x4, RZ ;  /* 0x0000000405037824 */ /* 0x000fe200078e00ff */
[----:B------:R-:W-:-:S02]  /*4f90*/  LEA R4, R17, R4, 0x9 ;  /* 0x0000000411047211 */ /* 0x000fc400078e48ff */
[----:B------:R-:W-:Y:S01]  /*4fa0*/  LOP3.LUT R0, R0, 0x100, RZ, 0xc0, !PT ;  /* 0x0000010000007812 */ /* 0x000fe200078ec0ff */
[-C--:B--2---:R-:W-:Y:S01]  /*4fb0*/  FMUL R7, R88, R47.reuse ;  /* 0x0000002f58077220 */ /* 0x084fe20000400000 */
[----:B------:R-:W-:Y:S01]  /*4fc0*/  LOP3.LUT R3, R2, 0x18, R3, 0x78, !PT ;  /* 0x0000001802037812 */ /* 0x000fe200078e7803 */
[-C--:B------:R-:W-:Y:S01]  /*4fd0*/  FMUL R2, R30, R47.reuse ;  /* 0x0000002f1e027220 */ /* 0x080fe20000400000 */
[----:B------:R-:W-:Y:S01]  /*4fe0*/  LOP3.LUT P0, RZ, R5, 0x4, RZ, 0xc0, !PT ;  /* 0x0000000405ff7812 */ /* 0x000fe2000780c0ff */
[-C--:B------:R-:W-:Y:S01]  /*4ff0*/  FMUL R5, R22, R47.reuse ;  /* 0x0000002f16057220 */ /* 0x080fe20000400000 */
[----:B------:R-:W-:Y:S01]  /*5000*/  IADD3 R3, R3, R4, R0 ;  /* 0x0000000403037210 */ /* 0x000fe20007ffe000 */
[-C--:B------:R-:W-:Y:S01]  /*5010*/  FMUL R4, R24, R47.reuse ;  /* 0x0000002f18047220 */ /* 0x080fe20000400000 */
[-C--:B------:R-:W-:Y:S01]  /*5020*/  FMUL R0, R26, R47.reuse ;  /* 0x0000002f1a007220 */ /* 0x080fe20000400000 */
[-C--:B------:R-:W-:Y:S01]  /*5030*/  FMUL R9, R90, R47.reuse ;  /* 0x0000002f5a097220 */ /* 0x080fe20000400000 */
[-C--:B------:R-:W-:Y:S01]  /*5040*/  FMUL R10, R34, R47.reuse ;  /* 0x0000002f220a7220 */ /* 0x080fe20000400000 */
[-C--:B------:R-:W-:Y:S01]  /*5050*/  FMUL R11, R92, R47.reuse ;  /* 0x0000002f5c0b7220 */ /* 0x080fe20000400000 */
[-C--:B------:R-:W-:Y:S01]  /*5060*/  FMUL R12, R38, R47.reuse ;  /* 0x0000002f260c7220 */ /* 0x080fe20000400000 */
[-C--:B------:R-:W-:Y:S01]  /*5070*/  FMUL R13, R94, R47.reuse ;  /* 0x0000002f5e0d7220 */ /* 0x080fe20000400000 */
[----:B------:R-:W-:Y:S01]  /*5080*/  F2FP.F16.F32.PACK_AB R4, R5, R4 ;  /* 0x000000040504723e */ /* 0x000fe200000000ff */
        /* <DEDUP_REMOVED lines=8> */
[----:B------:R-:W-:Y:S01]  /*5110*/  MOV R0, 0x10 ;  /* 0x0000001000007802 */ /* 0x000fe20000000f00 */
[-C--:B------:R-:W-:Y:S01]  /*5120*/  FMUL R41, R41, R47.reuse ;  /* 0x0000002f29297220 */ /* 0x080fe20000400000 */
[----:B------:R-:W-:Y:S01]  /*5130*/  LEA R3, R3, R18, 0x1 ;  /* 0x0000001203037211 */ /* 0x000fe200078e08ff */
[-C--:B------:R-:W-:Y:S01]  /*5140*/  FMUL R40, R40, R47.reuse ;  /* 0x0000002f28287220 */ /* 0x080fe20000400000 */
[----:B------:R-:W-:Y:S01]  /*5150*/  F2FP.F16.F32.PACK_AB R7, R9, R2 ;  /* 0x000000020907723e */ /* 0x000fe200000000ff */
        /* <DEDUP_REMOVED lines=46> */
[----:B------:R-:W-:Y:S01]  /*5440*/  FMUL R47, R86, R47 ;  /* 0x0000002f562f7220 */ /* 0x000fe20000400000 */
[----:B------:R-:W-:-:S02]  /*5450*/  F2FP.F16.F32.PACK_AB R6, R29, R6 ;  /* 0x000000061d06723e */ /* 0x000fc400000000ff */
[----:B------:R-:W-:Y:S02]  /*5460*/  F2FP.F16.F32.PACK_AB R8, R33, R8 ;  /* 0x000000082108723e */ /* 0x000fe400000000ff */
[----:B------:R-:W-:Y:S02]  /*5470*/  F2FP.F16.F32.PACK_AB R10, R37, R36 ;  /* 0x00000024250a723e */ /* 0x000fe400000000ff */
[----:B------:R-:W-:Y:S02]  /*5480*/  SEL R0, R0, 0xfffffff0, !P0 ;  /* 0xfffffff000007807 */ /* 0x000fe40004000000 */
[----:B------:R-:W-:Y:S01]  /*5490*/  IADD3 R13, R3, 0x1000, RZ ;  /* 0x00001000030d7810 */ /* 0x000fe20007ffe0ff */
[----:B------:R-:W-:Y:S06]  /*54a0*/  @P1 BRA `(.L_x_52) ;  /* 0x0000000000041947 */ /* 0x000fec0003800000 */
[----:B------:R-:W-:-:S04]  /*54b0*/  DEPBAR.LE SB0, 0x1 ;  /* 0x000080400000791a */ /* 0x000fc80000000000 */
.L_x_52:
[----:B------:R-:W-:Y:S05]  /*54c0*/  WARPSYNC.ALL ;  /* 0x0000000000007948 */ /* 0x000fea0003800000 */
[----:B------:R-:W-:Y:S01]  /*54d0*/  BAR.SYNC.DEFER_BLOCKING 0x1, 0x80 ;  /* 0x0042000000007b1d */ /* 0x000fe20000010000 */
[C---:B------:R-:W-:Y:S02]  /*54e0*/  LEA R13, R0.reuse, R13, 0x1 ;  /* 0x0000000d000d7211 */ /* 0x040fe400078e08ff */
[----:B------:R-:W-:Y:S02]  /*54f0*/  LEA R0, R0, R3, 0x1 ;  /* 0x0000000300007211 */ /* 0x000fe400078e08ff */
[----:B------:R-:W-:Y:S01]  /*5500*/  F2FP.F16.F32.PACK_AB R48, R49, R48 ;  /* 0x000000303130723e */ /* 0x000fe200000000ff */
[----:B------:R-:W-:Y:S01]  /*5510*/  BSSY B0, `(.L_x_53) ;  /* 0x000001c000007945 */ /* 0x000fe20003800000 */
[----:B------:R-:W-:-:S02]  /*5520*/  F2FP.F16.F32.PACK_AB R88, R41, R40 ;  /* 0x000000282958723e */ /* 0x000fc400000000ff */
[----:B------:R-:W-:Y:S02]  /*5530*/  F2FP.F16.F32.PACK_AB R89, R14, R15 ;  /* 0x0000000f0e59723e */ /* 0x000fe400000000ff */
[----:B------:R-:W-:Y:S02]  /*5540*/  F2FP.F16.F32.PACK_AB R90, R45, R44 ;  /* 0x0000002c2d5a723e */ /* 0x000fe400000000ff */
[----:B------:R-:W-:Y:S02]  /*5550*/  F2FP.F16.F32.PACK_AB R91, R16, R17 ;  /* 0x00000011105b723e */ /* 0x000fe400000000ff */
[----:B------:R-:W-:Y:S02]  /*5560*/  F2FP.F16.F32.PACK_AB R49, R19, R20 ;  /* 0x000000141331723e */ /* 0x000fe400000000ff */
[----:B------:R-:W-:Y:S02]  /*5570*/  F2FP.F16.F32.PACK_AB R50, R53, R52 ;  /* 0x000000343532723e */ /* 0x000fe400000000ff */
[----:B------:R-:W-:Y:S01]  /*5580*/  F2FP.F16.F32.PACK_AB R51, R21, R22 ;  /* 0x000000161533723e */ /* 0x000fe200000000ff */
[----:B------:R1:W-:Y:S04]  /*5590*/  STSM.16.M88.4 [R3], R4 ;  /* 0x0000000403007844 */ /* 0x0003e80000000200 */
[----:B------:R1:W-:Y:S01]  /*55a0*/  STSM.16.M88.4 [R0], R8 ;  /* 0x0000000800007844 */ /* 0x0003e20000000200 */
[----:B------:R-:W-:Y:S01]  /*55b0*/  @!PT LDS RZ, [RZ] ;  /* 0x00000000fffff984 */ /* 0x000fe20000000800 */
[----:B------:R-:W-:Y:S01]  /*55c0*/  @!PT LDS RZ, [RZ] ;  /* 0x00000000fffff984 */ /* 0x000fe20000000800 */
[----:B------:R-:W-:Y:S01]  /*55d0*/  @!PT LDS RZ, [RZ] ;  /* 0x00000000fffff984 */ /* 0x000fe20000000800 */
[----:B------:R-:W-:Y:S01]  /*55e0*/  @!PT LDS RZ, [RZ] ;  /* 0x00000000fffff984 */ /* 0x000fe20000000800 */
[----:B------:R2:W-:Y:S06]  /*55f0*/  MEMBAR.ALL.CTA ;  /* 0x0000000000007992 */ /* 0x0005ec0000008000 */
[----:B--2---:R-:W2:Y:S02]  /*5600*/  FENCE.VIEW.ASYNC.S ;  /* 0x00000000000073c6 */ /* 0x004ea40000000000 */
[----:B--2---:R-:W-:Y:S06]  /*5610*/  BAR.SYNC.DEFER_BLOCKING 0x1, 0x80 ;  /* 0x0042000000007b1d */ /* 0x004fec0000010000 */
[----:B------:R-:W-:Y:S05]  /*5620*/  @P1 BRA `(.L_x_54) ;  /* 0x0000000000281947 */ /* 0x000fea0003800000 */
[----:B------:R-:W-:Y:S01]  /*5630*/  S2UR UR44, SR_CTAID.Z ;  /* 0x00000000002c79c3 */ /* 0x000fe20000002700 */
[----:B------:R-:W-:Y:S01]  /*5640*/  ULDC.64 UR4, c[0x0][0x198] ;  /* 0x0000660000047ab9 */ /* 0x000fe20000000a00 */
[----:B------:R-:W-:Y:S01]  /*5650*/  R2UR UR40, R18 ;  /* 0x00000000122872ca */ /* 0x000fe200000e0000 */
[----:B------:R-:W-:Y:S01]  /*5660*/  UIADD3 UR4, UP0, UR4, 0x670, URZ ;  /* 0x0000067004047890 */ /* 0x000fe2000ff1e03f */
[----:B------:R-:W-:-:S03]  /*5670*/  UMOV UR41, URZ ;  /* 0x0000003f00297c82 */ /* 0x000fc60008000000 */
[----:B------:R-:W-:Y:S01]  /*5680*/  UIADD3.X UR5, URZ, UR5, URZ, UP0, !UPT ;  /* 0x000000053f057290 */ /* 0x000fe200087fe43f */
[----:B------:R-:W2:Y:S08]  /*5690*/  S2UR UR43, SR_CTAID.Y ;  /* 0x00000000002b79c3 */ /* 0x000eb00000002600 */
[----:B--2---:R2:W-:Y:S01]  /*56a0*/  UTMASTG.4D [UR40], [UR4] ;  /* 0x00000028040073b5 */ /* 0x0045e20008018000 */
[----:B------:R0:W-:Y:S01]  /*56b0*/  UTMACMDFLUSH ;  /* 0x00000000000079b7 */ /* 0x0001e20000000000 */
[----:B--2---:R-:W-:-:S04]  /*56c0*/  DEPBAR.LE SB0, 0x1 ;  /* 0x000080400000791a */ /* 0x004fc80000000000 */
.L_x_54:
[----:B------:R-:W-:Y:S05]  /*56d0*/  BSYNC B0 ;  /* 0x0000000000007941 */ /* 0x000fea0003800000 */
.L_x_53:
[----:B------:R-:W-:Y:S01]  /*56e0*/  BAR.SYNC.DEFER_BLOCKING 0x1, 0x80 ;  /* 0x0042000000007b1d */ /* 0x000fe20000010000 */
[----:B------:R-:W-:Y:S02]  /*56f0*/  F2FP.F16.F32.PACK_AB R56, R57, R56 ;  /* 0x000000383938723e */ /* 0x000fe400000000ff */
[----:B------:R-:W-:Y:S02]  /*5700*/  F2FP.F16.F32.PACK_AB R64, R65, R64 ;  /* 0x000000404140723e */ /* 0x000fe400000000ff */
[----:B------:R-:W-:Y:S01]  /*5710*/  F2FP.F16.F32.PACK_AB R57, R23, R24 ;  /* 0x000000181739723e */ /* 0x000fe200000000ff */
[----:B------:R-:W-:Y:S01]  /*5720*/  BSSY B0, `(.L_x_55) ;  /* 0x000001b000007945 */ /* 0x000fe20003800000 */
[----:B------:R-:W-:Y:S02]  /*5730*/  F2FP.F16.F32.PACK_AB R58, R61, R60 ;  /* 0x0000003c3d3a723e */ /* 0x000fe400000000ff */
[----:B------:R-:W-:Y:S02]  /*5740*/  F2FP.F16.F32.PACK_AB R59, R25, R26 ;  /* 0x0000001a193b723e */ /* 0x000fe400000000ff */
[----:B------:R-:W-:-:S02]  /*5750*/  F2FP.F16.F32.PACK_AB R65, R27, R28 ;  /* 0x0000001c1b41723e */ /* 0x000fc400000000ff */
[----:B------:R-:W-:Y:S02]  /*5760*/  F2FP.F16.F32.PACK_AB R66, R69, R68 ;  /* 0x000000444542723e */ /* 0x000fe400000000ff */
[----:B------:R-:W-:Y:S01]  /*5770*/  F2FP.F16.F32.PACK_AB R67, R30, R31 ;  /* 0x0000001f1e43723e */ /* 0x000fe200000000ff */
[----:B------:R2:W-:Y:S04]  /*5780*/  STSM.16.M88.4 [R3+0x1000], R88 ;  /* 0x0010005803007844 */ /* 0x0005e80000000200 */
[----:B------:R2:W-:Y:S01]  /*5790*/  STSM.16.M88.4 [R0+0x1000], R48 ;  /* 0x0010003000007844 */ /* 0x0005e20000000200 */
[----:B------:R-:W-:Y:S01]  /*57a0*/  @!PT LDS RZ, [RZ] ;  /* 0x00000000fffff984 */ /* 0x000fe20000000800 */
[----:B------:R-:W-:Y:S01]  /*57b0*/  @!PT LDS RZ, [RZ] ;  /* 0x00000000fffff984 */ /* 0x000fe20000000800 */
[----:B------:R-:W-:Y:S01]  /*57c0*/  @!PT LDS RZ, [RZ] ;  /* 0x00000000fffff984 */ /* 0x000fe20000000800 */
[----:B------:R-:W-:Y:S01]  /*57d0*/  @!PT LDS RZ, [RZ] ;  /* 0x00000000fffff984 */ /* 0x000fe20000000800 */
[----:B------:R3:W-:Y:S06]  /*57e0*/  MEMBAR.ALL.CTA ;  /* 0x0000000000007992 */ /* 0x0007ec0000008000 */
[----:B---3--:R-:W3:Y:S02]  /*57f0*/  FENCE.VIEW.ASYNC.S ;  /* 0x00000000000073c6 */ /* 0x008ee40000000000 */
[----:B---3--:R-:W-:Y:S06]  /*5800*/  BAR.SYNC.DEFER_BLOCKING 0x1, 0x80 ;  /* 0x0042000000007b1d */ /* 0x008fec0000010000 */
[----:B------:R-:W-:Y:S05]  /*5810*/  @P1 BRA `(.L_x_56) ;  /* 0x00000000002c1947 */ /* 0x000fea0003800000 */
[----:B------:R-:W-:Y:S01]  /*5820*/  S2UR UR44, SR_CTAID.Z ;  /* 0x00000000002c79c3 */ /* 0x000fe20000002700 */
[----:B------:R-:W-:Y:S01]  /*5830*/  R2UR UR40, R18 ;  /* 0x00000000122872ca */ /* 0x000fe200000e0000 */
[----:B------:R-:W-:Y:S01]  /*5840*/  ULDC.64 UR4, c[0x0][0x198] ;  /* 0x0000660000047ab9 */ /* 0x000fe20000000a00 */
[----:B------:R-:W-:Y:S01]  /*5850*/  UMOV UR41, 0x20 ;  /* 0x0000002000297882 */ /* 0x000fe20000000000 */
[----:B------:R-:W-:-:S04]  /*5860*/  UIADD3 UR4, UP0, UR4, 0x670, URZ ;  /* 0x0000067004047890 */ /* 0x000fc8000ff1e03f */
[----:B------:R-:W3:Y:S01]  /*5870*/  S2UR UR43, SR_CTAID.Y ;  /* 0x00000000002b79c3 */ /* 0x000ee20000002600 */
[----:B------:R-:W-:-:S05]  /*5880*/  UIADD3.X UR5, URZ, UR5, URZ, UP0, !UPT ;  /* 0x000000053f057290 */ /* 0x000fca00087fe43f */
[----:B------:R-:W-:-:S09]  /*5890*/  UIADD3 UR40, UR40, 0x1000, URZ ;  /* 0x0000100028287890 */ /* 0x000fd2000fffe03f */
[----:B---3--:R3:W-:Y:S01]  /*58a0*/  UTMASTG.4D [UR40], [UR4] ;  /* 0x00000028040073b5 */ /* 0x0087e20008018000 */
[----:B------:R0:W-:Y:S01]  /*58b0*/  UTMACMDFLUSH ;  /* 0x00000000000079b7 */ /* 0x0001e20000000000 */
[----:B---3--:R-:W-:-:S04]  /*58c0*/  DEPBAR.LE SB0, 0x1 ;  /* 0x000080400000791a */ /* 0x008fc80000000000 */
.L_x_56:
[----:B------:R-:W-:Y:S05]  /*58d0*/  BSYNC B0 ;  /* 0x0000000000007941 */ /* 0x000fea0003800000 */
.L_x_55:
        /* <DEDUP_REMOVED lines=17> */
[----:B----4-:R-:W4:Y:S02]  /*59f0*/  FENCE.VIEW.ASYNC.S ;  /* 0x00000000000073c6 */ /* 0x010f240000000000 */
[----:B----4-:R-:W-:Y:S06]  /*5a00*/  BAR.SYNC.DEFER_BLOCKING 0x1, 0x80 ;  /* 0x0042000000007b1d */ /* 0x010fec0000010000 */
[----:B------:R-:W-:Y:S05]  /*5a10*/  @P1 BRA `(.L_x_58) ;  /* 0x00000000002c1947 */ /* 0x000fea0003800000 */
[----:B------:R-:W-:Y:S01]  /*5a20*/  S2UR UR12, SR_CTAID.Z ;  /* 0x00000000000c79c3 */ /* 0x000fe20000002700 */
[----:B------:R-:W-:Y:S01]  /*5a30*/  ULDC.64 UR4, c[0x0][0x198] ;  /* 0x0000660000047ab9 */ /* 0x000fe20000000a00 */
[----:B------:R-:W-:Y:S01]  /*5a40*/  R2UR UR8, R18 ;  /* 0x00000000120872ca */ /* 0x000fe200000e0000 */
[----:B------:R-:W-:Y:S01]  /*5a50*/  UIADD3 UR4, UP0, UR4, 0x670, URZ ;  /* 0x0000067004047890 */ /* 0x000fe2000ff1e03f */
[----:B------:R-:W-:Y:S01]  /*5a60*/  UMOV UR9, 0x40 ;  /* 0x0000004000097882 */ /* 0x000fe20000000000 */
[----:B------:R-:W-:Y:S02]  /*5a70*/  UMOV UR10, UR42 ;  /* 0x0000002a000a7c82 */ /* 0x000fe40008000000 */
[----:B------:R-:W-:Y:S01]  /*5a80*/  UIADD3.X UR5, URZ, UR5, URZ, UP0, !UPT ;  /* 0x000000053f057290 */ /* 0x000fe200087fe43f */
[----:B------:R-:W4:Y:S08]  /*5a90*/  S2UR UR11, SR_CTAID.Y ;  /* 0x00000000000b79c3 */ /* 0x000f300000002600 */
[----:B----4-:R4:W-:Y:S01]  /*5aa0*/  UTMASTG.4D [UR8], [UR4] ;  /* 0x00000008040073b5 */ /* 0x0109e20008018000 */
[----:B------:R0:W-:Y:S01]  /*5ab0*/  UTMACMDFLUSH ;  /* 0x00000000000079b7 */ /* 0x0001e20000000000 */
[----:B----4-:R-:W-:-:S04]  /*5ac0*/  DEPBAR.LE SB0, 0x1 ;  /* 0x000080400000791a */ /* 0x010fc80000000000 */
.L_x_58:
[----:B------:R-:W-:Y:S05]  /*5ad0*/  BSYNC B0 ;  /* 0x0000000000007941 */ /* 0x000fea0003800000 */
.L_x_57:
[----:B------:R-:W-:Y:S06]  /*5ae0*/  BAR.SYNC.DEFER_BLOCKING 0x1, 0x80 ;  /* 0x0042000000007b1d */ /* 0x000fec0000010000 */
[----:B------:R-:W-:Y:S01]  /*5af0*/  BSSY B0, `(.L_x_59) ;  /* 0x0000015000007945 */ /* 0x000fe20003800000 */
[----:B------:R4:W-:Y:S04]  /*5b00*/  STSM.16.M88.4 [R3+0x1000], R72 ;  /* 0x0010004803007844 */ /* 0x0009e80000000200 */
[----:B------:R4:W-:Y:S01]  /*5b10*/  STSM.16.M88.4 [R13], R44 ;  /* 0x0000002c0d007844 */ /* 0x0009e20000000200 */
[----:B------:R-:W-:Y:S01]  /*5b20*/  @!PT LDS RZ, [RZ] ;  /* 0x00000000fffff984 */ /* 0x000fe20000000800 */
[----:B------:R-:W-:Y:S01]  /*5b30*/  @!PT LDS RZ, [RZ] ;  /* 0x00000000fffff984 */ /* 0x000fe20000000800 */
[----:B------:R-:W-:Y:S01]  /*5b40*/  @!PT LDS RZ, [RZ] ;  /* 0x00000000fffff984 */ /* 0x000fe20000000800 */
[----:B------:R-:W-:Y:S01]  /*5b50*/  @!PT LDS RZ, [RZ] ;  /* 0x00000000fffff984 */ /* 0x000fe20000000800 */
[----:B------:R5:W-:Y:S06]  /*5b60*/  MEMBAR.ALL.CTA ;  /* 0x0000000000007992 */ /* 0x000bec0000008000 */
[----:B-----5:R-:W5:Y:S02]  /*5b70*/  FENCE.VIEW.ASYNC.S ;  /* 0x00000000000073c6 */ /* 0x020f640000000000 */
[----:B-----5:R-:W-:Y:S06]  /*5b80*/  BAR.SYNC.DEFER_BLOCKING 0x1, 0x80 ;  /* 0x0042000000007b1d */ /* 0x020fec0000010000 */
[----:B------:R-:W-:Y:S05]  /*5b90*/  @P1 BRA `(.L_x_60) ;  /* 0x0000000000281947 */ /* 0x000fea0003800000 */
[----:B------:R-:W-:Y:S01]  /*5ba0*/  S2UR UR44, SR_CTAID.Z ;  /* 0x00000000002c79c3 */ /* 0x000fe20000002700 */
[----:B------:R-:W-:Y:S01]  /*5bb0*/  R2UR UR40, R18 ;  /* 0x00000000122872ca */ /* 0x000fe200000e0000 */
[----:B------:R-:W-:Y:S01]  /*5bc0*/  ULDC.64 UR4, c[0x0][0x198] ;  /* 0x0000660000047ab9 */ /* 0x000fe20000000a00 */
[----:B------:R-:W-:Y:S01]  /*5bd0*/  UMOV UR41, 0x60 ;  /* 0x0000006000297882 */ /* 0x000fe20000000000 */
[----:B------:R-:W-:-:S04]  /*5be0*/  UIADD3 UR4, UP0, UR4, 0x670, URZ ;  /* 0x0000067004047890 */ /* 0x000fc8000ff1e03f */
[----:B------:R-:W5:Y:S01]  /*5bf0*/  S2UR UR43, SR_CTAID.Y ;  /* 0x00000000002b79c3 */ /* 0x000f620000002600 */
[----:B------:R-:W-:-:S05]  /*5c00*/  UIADD3.X UR5, URZ, UR5, URZ, UP0, !UPT ;  /* 0x000000053f057290 */ /* 0x000fca00087fe43f */
[----:B------:R-:W-:-:S09]  /*5c10*/  UIADD3 UR40, UR40, 0x1000, URZ ;  /* 0x0000100028287890 */ /* 0x000fd2000fffe03f */
[----:B-----5:R1:W-:Y:S02]  /*5c20*/  UTMASTG.4D [UR40], [UR4] ;  /* 0x00000028040073b5 */ /* 0x0203e40008018000 */
[----:B-1----:R0:W-:Y:S02]  /*5c30*/  UTMACMDFLUSH ;  /* 0x00000000000079b7 */ /* 0x0021e40000000000 */
.L_x_60:
[----:B------:R-:W-:Y:S05]  /*5c40*/  BSYNC B0 ;  /* 0x0000000000007941 */ /* 0x000fea0003800000 */
.L_x_59:
[----:B------:R-:W-:Y:S01]  /*5c50*/  UIADD3 UR36, UR36, -0x1, URZ ;  /* 0xffffffff24247890 */ /* 0x000fe2000fffe03f */
[----:B------:R-:W-:-:S04]  /*5c60*/  DEPBAR.LE SB0, 0x0 ;  /* 0x000080000000791a */ /* 0x000fc80000000000 */
[----:B------:R-:W-:-:S04]  /*5c70*/  USHF.L.U32 UR4, UR36, 0x3, URZ ;  /* 0x0000000324047899 */ /* 0x000fc8000800063f */
[----:B------:R-:W-:-:S04]  /*5c80*/  ULOP3.LUT UR4, UR4, 0x8, URZ, 0xe2, !UPT ;  /* 0x0000000804047892 */ /* 0x000fc8000f8ee23f */
[----:B------:R-:W-:-:S06]  /*5c90*/  ULOP3.LUT UR4, UR4, 0x18, URZ, 0x3c, !UPT ;  /* 0x0000001804047892 */ /* 0x000fcc000f8e3c3f */
[----:B-123--:R-:W-:-:S04]  /*5ca0*/  MOV R0, UR4 ;  /* 0x0000000400007c02 */ /* 0x00efc80008000f00 */
[----:B------:R-:W-:Y:S01]  /*5cb0*/  SYNCS.ARRIVE.TRANS64.A1T0 RZ, [R0+UR37+0x1c090], RZ ;  /* 0x01c090ff00ff79a7 */ /* 0x000fe20008100025 */
[----:B------:R-:W-:Y:S05]  /*5cc0*/  EXIT ;  /* 0x000000000000794d */ /* 0x000fea0003800000 */
.L_x_6:
[----:B------:R-:W-:-:S08]  /*5cd0*/  UISETP.NE.AND UP0, UPT, UR5, 0x1, UPT ;  /* 0x000000010500788c */ /* 0x000fd0000bf05270 */
[----:B------:R-:W1:-:S00]  /*5ce0*/  USETMAXREG.DEALLOC.CTAPOOL 0x18 ;  /* 0x00000018000079c8 */ /* 0x000e4000080e0500 */
[----:B------:R-:W-:-:S13]  /*5cf0*/  PLOP3.LUT P0, PT, PT, PT, UP0, 0x80, 0x0 ;  /* 0x000000000000781c */ /* 0x000fda0003f0f008 */
[----:B------:R-:W-:Y:S05]  /*5d00*/  @P0 EXIT ;  /* 0x000000000000094d */ /* 0x000fea0003800000 */
[----:B------:R-:W2:Y:S01]  /*5d10*/  S2UR UR11, SR_CTAID.X ;  /* 0x00000000000b79c3 */ /* 0x000ea20000002500 */
[----:B------:R-:W-:Y:S01]  /*5d20*/  ELECT P3, URZ, PT ;  /* 0x00000000003f782f */ /* 0x000fe20003860000 */
[----:B------:R-:W-:Y:S01]  /*5d30*/  BSSY B0, `(.L_x_61) ;  /* 0x000002e000007945 */ /* 0x000fe20003800000 */
[----:B-1----:R-:W-:Y:S02]  /*5d40*/  MOV R0, RZ ;  /* 0x000000ff00007202 */ /* 0x002fe40000000f00 */
[----:B------:R-:W-:Y:S02]  /*5d50*/  MOV R7, RZ ;  /* 0x000000ff00077202 */ /* 0x000fe40000000f00 */
[----:B------:R-:W-:Y:S01]  /*5d60*/  MOV R3, RZ ;  /* 0x000000ff00037202 */ /* 0x000fe20000000f00 */
[----:B------:R-:W1:Y:S08]  /*5d70*/  S2UR UR28, SR_CTAID.Y ;  /* 0x00000000001c79c3 */ /* 0x000e700000002600 */
[----:B------:R-:W3:Y:S01]  /*5d80*/  S2UR UR29, SR_CTAID.Z ;  /* 0x00000000001d79c3 */ /* 0x000ee20000002700 */
[----:B--2---:R-:W-:Y:S01]  /*5d90*/  USHF.L.U32 UR11, UR11, 0x7, URZ ;  /* 0x000000070b0b7899 */ /* 0x004fe2000800063f */
[----:B------:R-:W-:Y:S11]  /*5da0*/  @!P3 BRA `(.L_x_62) ;  /* 0x000000000098b947 */ /* 0x000ff60003800000 */
[----:B------:R-:W2:Y:S01]  /*5db0*/  S2R R3, SR_CgaCtaId ;  /* 0x0000000000037919 */ /* 0x000ea20000008800 */
[----:B------:R-:W-:Y:S02]  /*5dc0*/  MOV R2, 0x400 ;  /* 0x0000040000027802 */ /* 0x000fe40000000f00 */
[----:B------:R-:W-:Y:S02]  /*5dd0*/  MOV R4, 0x1 ;  /* 0x0000000100047802 */ /* 0x000fe40000000f00 */
[----:B--2---:R-:W-:Y:S02]  /*5de0*/  LEA R3, R3, R2, 0x18 ;  /* 0x0000000203037211 */ /* 0x004fe400078ec0ff */
[----:B------:R-:W-:-:S04]  /*5df0*/  SHF.L.U32 R2, R4, 0x1f, RZ ;  /* 0x0000001f04027819 */ /* 0x000fc800000006ff */
[----:B------:R-:W2:Y:S02]  /*5e00*/  SYNCS.PHASECHK.TRANS64.TRYWAIT P0, [R3+URZ+0x1c060], R2 ;  /* 0x01c06002030075a7 */ /* 0x000ea4000800017f */
[----:B--2---:R-:W-:Y:S05]  /*5e10*/  @!P0 BRA `(.L_x_63) ;  /* 0x0000001400008947 */ /* 0x004fea0003800000 */
.L_x_99:
[----:B------:R-:W-:Y:S01]  /*5e20*/  ULOP3.LUT UR5, UR4, 0x2, URZ, 0xfc, !UPT ;  /* 0x0000000204057892 */ /* 0x000fe2000f8efc3f */
[----:B--2---:R-:W-:-:S03]  /*5e30*/  @P2 MOV R2, 0x4000 ;  /* 0x0000400000022802 */ /* 0x004fc60000000f00 */
[----:B------:R-:W-:Y:S01]  /*5e40*/  UPRMT UR5, UR5, 0x9910, URZ ;  /* 0x0000991005057896 */ /* 0x000fe2000800003f */
[----:B------:R2:W-:Y:S03]  /*5e50*/  @P2 SYNCS.ARRIVE.TRANS64 RZ, [R3+URZ+0x1c050], R2 ;  /* 0x01c0500203ff29a7 */ /* 0x0005e6000800003f */
[----:B------:R-:W-:-:S06]  /*5e60*/  UISETP.NE.AND UP0, UPT, UR5, 0x2, UPT ;  /* 0x000000020500788c */ /* 0x000fcc000bf05270 */
[----:B------:R-:W-:-:S13]  /*5e70*/  PLOP3.LUT P0, PT, PT, PT, UP0, 0x80, 0x0 ;  /* 0x000000000000781c */ /* 0x000fda0003f0f008 */
[----:B--2---:R-:W-:Y:S05]  /*5e80*/  @P0 BRA `(.L_x_64) ;  /* 0x0000000000040947 */ /* 0x004fea0003800000 */
[----:B-1-3--:R-:W-:Y:S01]  /*5e90*/  BPT.TRAP 0x1 ;  /* 0x000000040000795c */ /* 0x00afe20000300000 */
.L_x_64:
[----:B------:R-:W-:-:S04]  /*5ea0*/  LOP3.LUT P0, RZ, R6, 0x1f, RZ, 0xc0, !PT ;  /* 0x0000001f06ff7812 */ /* 0x000fc8000780c0ff */
[----:B------:R-:W-:-:S13]  /*5eb0*/  PLOP3.LUT P0, PT, P0, P2, PT, 0x2a, 0x0 ;  /* 0x000000000000781c */ /* 0x000fda0000704572 */
[----:B------:R-:W-:Y:S05]  /*5ec0*/  @P0 BRA `(.L_x_65) ;  /* 0x0000000000040947 */ /* 0x000fea0003800000 */
[----:B-1-3--:R-:W-:Y:S01]  /*5ed0*/  BPT.TRAP 0x1 ;  /* 0x000000040000795c */ /* 0x00afe20000300000 */
.L_x_65:
[----:B------:R-:W-:Y:S01]  /*5ee0*/  R2UR UR8, R3 ;  /* 0x00000000030872ca */ /* 0x000fe200000e0000 */
[----:B------:R-:W-:Y:S01]  /*5ef0*/  ULDC.64 UR6, c[0x0][0x198] ;  /* 0x0000660000067ab9 */ /* 0x000fe20000000a00 */
[----:B------:R-:W-:Y:S01]  /*5f00*/  UMOV UR14, 0x0 ;  /* 0x00000000000e7882 */ /* 0x000fe20000000000 */
[----:B------:R-:W-:Y:S01]  /*5f10*/  UIADD3 UR6, UP0, UR6, 0xf0, URZ ;  /* 0x000000f006067890 */ /* 0x000fe2000ff1e03f */
[----:B------:R-:W-:Y:S01]  /*5f20*/  MOV R7, 0x40 ;  /* 0x0000004000077802 */ /* 0x000fe20000000f00 */
[----:B------:R-:W-:Y:S01]  /*5f30*/  UMOV UR15, 0x10000000 ;  /* 0x10000000000f7882 */ /* 0x000fe20000000000 */
[----:B------:R-:W-:Y:S01]  /*5f40*/  UMOV UR10, URZ ;  /* 0x0000003f000a7c82 */ /* 0x000fe20008000000 */
[----:B------:R-:W-:Y:S01]  /*5f50*/  UIADD3.X UR7, URZ, UR7, URZ, UP0, !UPT ;  /* 0x000000073f077290 */ /* 0x000fe200087fe43f */
[----:B------:R-:W-:Y:S01]  /*5f60*/  MOV R3, 0x1 ;  /* 0x0000000100037802 */ /* 0x000fe20000000f00 */
[----:B-1----:R-:W-:Y:S01]  /*5f70*/  UMOV UR12, UR28 ;  /* 0x0000001c000c7c82 */ /* 0x002fe20008000000 */
[----:B---3--:R-:W-:Y:S01]  /*5f80*/  UMOV UR13, UR29 ;  /* 0x0000001d000d7c82 */ /* 0x008fe20008000000 */
[----:B------:R-:W-:Y:S01]  /*5f90*/  UMOV UR26, 0x40 ;  /* 0x00000040001a7882 */ /* 0x000fe20000000000 */
[----:B------:R-:W-:Y:S01]  /*5fa0*/  UMOV UR27, UR11 ;  /* 0x0000000b001b7c82 */ /* 0x000fe20008000000 */
[----:B------:R-:W-:-:S02]  /*5fb0*/  UIADD3 UR9, UR8, 0x1c050, URZ ;  /* 0x0001c05008097890 */ /* 0x000fc4000fffe03f */
[----:B------:R-:W-:-:S05]  /*5fc0*/  UIADD3 UR24, UR8, 0x2000, URZ ;  /* 0x0000200008187890 */ /* 0x000fca000fffe03f */
[----:B------:R-:W-:Y:S02]  /*5fd0*/  UMOV UR25, UR9 ;  /* 0x0000000900197c82 */ /* 0x000fe40008000000 */
[----:B------:R2:W-:Y:S02]  /*5fe0*/  UTMALDG.4D [UR8], [UR6], desc[UR14] ;  /* 0x00000e08060075b4 */ /* 0x0005e40008019000 */
[----:B------:R2:W-:Y:S02]  /*5ff0*/  UTMALDG.4D [UR24], [UR6], desc[UR14] ;  /* 0x00000e18060075b4 */ /* 0x0005e40008019000 */
[----:B--2---:R-:W-:Y:S01]  /*6000*/  NOP ;  /* 0x0000000000007918 */ /* 0x004fe20000000000 */
.L_x_62:
[----:B-1-3--:R-:W-:Y:S05]  /*6010*/  BSYNC B0 ;  /* 0x0000000000007941 */ /* 0x00afea0003800000 */
.L_x_61:
[----:B------:R-:W1:Y:S01]  /*6020*/  LDC R2, c[0x0][0x28c] ;  /* 0x0000a300ff027b82 */ /* 0x000e620000000800 */
[----:B------:R-:W-:Y:S01]  /*6030*/  BSSY B0, `(.L_x_66) ;  /* 0x000002a000007945 */ /* 0x000fe20003800000 */
[----:B-1----:R-:W-:-:S13]  /*6040*/  ISETP.GT.AND P4, PT, R2, RZ, P3 ;  /* 0x000000ff0200720c */ /* 0x002fda0001f84270 */
[----:B------:R-:W-:Y:S05]  /*6050*/  @!P4 BRA `(.L_x_67) ;  /* 0x00000000009cc947 */ /* 0x000fea0003800000 */
[----:B------:R-:W1:Y:S01]  /*6060*/  S2R R5, SR_CgaCtaId ;  /* 0x0000000000057919 */ /* 0x000e620000008800 */
[----:B------:R-:W-:-:S04]  /*6070*/  MOV R0, 0x400 ;  /* 0x0000040000007802 */ /* 0x000fc80000000f00 */
[----:B-1----:R-:W-:Y:S02]  /*6080*/  LEA R0, R5, R0, 0x18 ;  /* 0x0000000005007211 */ /* 0x002fe400078ec0ff */
[----:B------:R-:W-:-:S04]  /*6090*/  MOV R5, 0x1 ;  /* 0x0000000100057802 */ /* 0x000fc80000000f00 */
[----:B------:R-:W-:-:S04]  /*60a0*/  SHF.L.U32 R5, R5, 0x1f, RZ ;  /* 0x0000001f05057819 */ /* 0x000fc800000006ff */
[----:B------:R-:W1:Y:S02]  /*60b0*/  SYNCS.PHASECHK.TRANS64.TRYWAIT P0, [R0+URZ+0x1c028], R5 ;  /* 0x01c02805000075a7 */ /* 0x000e64000800017f */
[----:B-1----:R-:W-:Y:S05]  /*60c0*/  @!P0 BRA `(.L_x_68) ;  /* 0x0000001000688947 */ /* 0x002fea0003800000 */
.L_x_100:
[----:B------:R-:W-:Y:S01]  /*60d0*/  ULOP3.LUT UR5, UR4, 0x2, URZ, 0xfc, !UPT ;  /* 0x0000000204057892 */ /* 0x000fe2000f8efc3f */
[----:B-1----:R-:W-:-:S03]  /*60e0*/  @P2 MOV R5, 0x4000 ;  /* 0x0000400000052802 */ /* 0x002fc60000000f00 */
[----:B------:R-:W-:Y:S01]  /*60f0*/  UPRMT UR5, UR5, 0x9910, URZ ;  /* 0x0000991005057896 */ /* 0x000fe2000800003f */
[----:B------:R1:W-:Y:S03]  /*6100*/  @P2 SYNCS.ARRIVE.TRANS64 RZ, [R0+URZ+0x1c000], R5 ;  /* 0x01c0000500ff29a7 */ /* 0x0003e6000800003f */
[----:B------:R-:W-:-:S06]  /*6110*/  UISETP.NE.AND UP0, UPT, UR5, 0x2, UPT ;  /* 0x000000020500788c */ /* 0x000fcc000bf05270 */
[----:B------:R-:W-:-:S13]  /*6120*/  PLOP3.LUT P0, PT, PT, PT, UP0, 0x80, 0x0 ;  /* 0x000000000000781c */ /* 0x000fda0003f0f008 */
[----:B-1----:R-:W-:Y:S05]  /*6130*/  @P0 BRA `(.L_x_69) ;  /* 0x0000000000040947 */ /* 0x002fea0003800000 */
[----:B------:R-:W-:Y:S01]  /*6140*/  BPT.TRAP 0x1 ;  /* 0x000000040000795c */ /* 0x000fe20000300000 */
.L_x_69:
[----:B------:R-:W-:-:S04]  /*6150*/  LOP3.LUT P0, RZ, R6, 0x1f, RZ, 0xc0, !PT ;  /* 0x0000001f06ff7812 */ /* 0x000fc8000780c0ff */
[----:B------:R-:W-:-:S13]  /*6160*/  PLOP3.LUT P0, PT, P0, P2, PT, 0x2a, 0x0 ;  /* 0x000000000000781c */ /* 0x000fda0000704572 */
[----:B------:R-:W-:Y:S05]  /*6170*/  @P0 BRA `(.L_x_70) ;  /* 0x0000000000040947 */ /* 0x000fea0003800000 */
[----:B------:R-:W-:Y:S01]  /*6180*/  BPT.TRAP 0x1 ;  /* 0x000000040000795c */ /* 0x000fe20000300000 */
.L_x_70:
[----:B------:R-:W-:Y:S01]  /*6190*/  R2UR UR16, R0 ;  /* 0x00000000001072ca */ /* 0x000fe200000e0000 */
[----:B------:R-:W-:Y:S01]  /*61a0*/  ULDC.64 UR6, c[0x0][0x198] ;  /* 0x0000660000067ab9 */ /* 0x000fe20000000a00 */
[----:B------:R-:W-:Y:S01]  /*61b0*/  UMOV UR27, URZ ;  /* 0x0000003f001b7c82 */ /* 0x000fe20008000000 */
[----:B------:R-:W-:Y:S01]  /*61c0*/  UIADD3 UR6, UP0, UR6, 0x1f0, URZ ;  /* 0x000001f006067890 */ /* 0x000fe2000ff1e03f */
[----:B------:R-:W-:Y:S01]  /*61d0*/  MOV R0, 0x1 ;  /* 0x0000000100007802 */ /* 0x000fe20000000f00 */
[----:B------:R-:W-:Y:S01]  /*61e0*/  UMOV UR8, 0x0 ;  /* 0x0000000000087882 */ /* 0x000fe20000000000 */
[----:B------:R-:W-:Y:S01]  /*61f0*/  UMOV UR9, 0x10000000 ;  /* 0x1000000000097882 */ /* 0x000fe20000000000 */
[----:B------:R-:W-:Y:S01]  /*6200*/  UIADD3.X UR7, URZ, UR7, URZ, UP0, !UPT ;  /* 0x000000073f077290 */ /* 0x000fe200087fe43f */
[----:B------:R-:W-:Y:S01]  /*6210*/  UMOV UR26, URZ ;  /* 0x0000003f001a7c82 */ /* 0x000fe20008000000 */
[----:B------:R-:W-:Y:S01]  /*6220*/  UMOV UR18, 0x40 ;  /* 0x0000004000127882 */ /* 0x000fe20000000000 */
[----:B------:R-:W-:Y:S01]  /*6230*/  UMOV UR20, UR28 ;  /* 0x0000001c00147c82 */ /* 0x000fe20008000000 */
[----:B------:R-:W-:-:S02]  /*6240*/  UMOV UR21, UR29 ;  /* 0x0000001d00157c82 */ /* 0x000fc40008000000 */
[----:B------:R-:W-:Y:S02]  /*6250*/  UIADD3 UR24, UR16, 0x8000, URZ ;  /* 0x0000800010187890 */ /* 0x000fe4000fffe03f */
[----:B------:R-:W-:Y:S02]  /*6260*/  UIADD3 UR25, UR16, 0x1c000, URZ ;  /* 0x0001c00010197890 */ /* 0x000fe4000fffe03f */
[----:B------:R-:W-:Y:S01]  /*6270*/  UIADD3 UR16, UR16, 0xa000, URZ ;  /* 0x0000a00010107890 */ /* 0x000fe2000fffe03f */
[----:B------:R-:W-:-:S04]  /*6280*/  UMOV UR19, UR27 ;  /* 0x0000001b00137c82 */ /* 0x000fc80008000000 */
[----:B------:R-:W-:Y:S02]  /*6290*/  UMOV UR17, UR25 ;  /* 0x0000001900117c82 */ /* 0x000fe40008000000 */
[----:B------:R1:W-:Y:S02]  /*62a0*/  UTMALDG.4D [UR24], [UR6], desc[UR8] ;  /* 0x00000818060075b4 */ /* 0x0003e40008019000 */
[----:B------:R1:W-:Y:S02]  /*62b0*/  UTMALDG.4D [UR16], [UR6], desc[UR8] ;  /* 0x00000810060075b4 */ /* 0x0003e40008019000 */
[----:B-1----:R-:W-:Y:S01]  /*62c0*/  NOP ;  /* 0x0000000000007918 */ /* 0x002fe20000000000 */
.L_x_67:
[----:B------:R-:W-:Y:S05]  /*62d0*/  BSYNC B0 ;  /* 0x0000000000007941 */ /* 0x000fea0003800000 */
.L_x_66:
[----:B------:R-:W-:Y:S04]  /*62e0*/  BSSY B0, `(.L_x_71) ;  /* 0x000002c000007945 */ /* 0x000fe80003800000 */
[----:B------:R-:W-:Y:S05]  /*62f0*/  @!P3 BRA `(.L_x_72) ;  /* 0x0000000000a8b947 */ /* 0x000fea0003800000 */
[----:B------:R-:W1:Y:S01]  /*6300*/  S2R R5, SR_CgaCtaId ;  /* 0x0000000000057919 */ /* 0x000e620000008800 */
[----:B------:R-:W-:-:S04]  /*6310*/  MOV R4, 0x400 ;  /* 0x0000040000047802 */ /* 0x000fc80000000f00 */
[----:B-1----:R-:W-:Y:S02]  /*6320*/  LEA R8, R5, R4, 0x18 ;  /* 0x0000000405087211 */ /* 0x002fe400078ec0ff */
[----:B------:R-:W-:-:S03]  /*6330*/  MOV R5, 0x1 ;  /* 0x0000000100057802 */ /* 0x000fc60000000f00 */
[----:B------:R-:W-:Y:S01]  /*6340*/  IMAD R4, R3, 0x8, R8 ;  /* 0x0000000803047824 */ /* 0x000fe200078e0208 */
[----:B------:R-:W-:-:S04]  /*6350*/  SHF.L.U32 R5, R5, 0x1f, RZ ;  /* 0x0000001f05057819 */ /* 0x000fc800000006ff */
[----:B------:R-:W1:Y:S02]  /*6360*/  SYNCS.PHASECHK.TRANS64.TRYWAIT P0, [R4+URZ+0x1c060], R5 ;  /* 0x01c06005040075a7 */ /* 0x000e64000800017f */
[----:B-1----:R-:W-:Y:S05]  /*6370*/  @!P0 BRA `(.L_x_73) ;  /* 0x0000000c00d08947 */ /* 0x002fea0003800000 */
.L_x_101:
        /* <DEDUP_REMOVED lines=8> */
.L_x_74:
[----:B------:R-:W-:-:S04]  /*6400*/  LOP3.LUT P0, RZ, R6, 0x1f, RZ, 0xc0, !PT ;  /* 0x0000001f06ff7812 */ /* 0x000fc8000780c0ff */
[----:B------:R-:W-:-:S13]  /*6410*/  PLOP3.LUT P0, PT, P0, P2, PT, 0x2a, 0x0 ;  /* 0x000000000000781c */ /* 0x000fda0000704572 */
[----:B------:R-:W-:Y:S05]  /*6420*/  @P0 BRA `(.L_x_75) ;  /* 0x0000000000040947 */ /* 0x000fea0003800000 */
[----:B------:R-:W-:Y:S01]  /*6430*/  BPT.TRAP 0x1 ;  /* 0x000000040000795c */ /* 0x000fe20000300000 */
.L_x_75:
[----:B------:R-:W-:Y:S01]  /*6440*/  R2UR UR16, R3 ;  /* 0x00000000031072ca */ /* 0x000fe200000e0000 */
[----:B------:R-:W-:Y:S01]  /*6450*/  ULDC.64 UR6, c[0x0][0x198] ;  /* 0x0000660000067ab9 */ /* 0x000fe20000000a00 */
[----:B------:R-:W-:Y:S01]  /*6460*/  R2UR UR5, R8 ;  /* 0x00000000080572ca */ /* 0x000fe200000e0000 */
[----:B------:R-:W-:Y:S01]  /*6470*/  UIADD3 UR6, UP0, UR6, 0xf0, URZ ;  /* 0x000000f006067890 */ /* 0x000fe2000ff1e03f */
[----:B------:R-:W-:Y:S01]  /*6480*/  R2UR UR19, R7 ;  /* 0x00000000071372ca */ /* 0x000fe200000e0000 */
[----:B------:R-:W-:Y:S01]  /*6490*/  UMOV UR8, 0x0 ;  /* 0x0000000000087882 */ /* 0x000fe20000000000 */
[----:B------:R-:W-:Y:S01]  /*64a0*/  R2UR UR17, R4 ;  /* 0x00000000041172ca */ /* 0x000fe200000e0000 */
[----:B------:R-:W-:Y:S01]  /*64b0*/  UIADD3.X UR7, URZ, UR7, URZ, UP0, !UPT ;  /* 0x000000073f077290 */ /* 0x000fe200087fe43f */
[----:B------:R-:W-:Y:S01]  /*64c0*/  UMOV UR9, 0x10000000 ;  /* 0x1000000000097882 */ /* 0x000fe20000000000 */
[----:B------:R-:W-:Y:S01]  /*64d0*/  UMOV UR18, URZ ;  /* 0x0000003f00127c82 */ /* 0x000fe20008000000 */
[----:B------:R-:W-:Y:S01]  /*64e0*/  UMOV UR20, UR28 ;  /* 0x0000001c00147c82 */ /* 0x000fe20008000000 */
[----:B------:R-:W-:Y:S01]  /*64f0*/  UMOV UR21, UR29 ;  /* 0x0000001d00157c82 */ /* 0x000fe20008000000 */
[----:B------:R-:W-:-:S03]  /*6500*/  UMOV UR26, 0x40 ;  /* 0x00000040001a7882 */ /* 0x000fc60000000000 */
[----:B------:R-:W-:Y:S02]  /*6510*/  ULEA UR16, UR16, UR5, 0xe ;  /* 0x0000000510107291 */ /* 0x000fe4000f8e703f */
[----:B------:R-:W-:Y:S02]  /*6520*/  UIADD3 UR19, UR11, UR19, URZ ;  /* 0x000000130b137290 */ /* 0x000fe4000fffe03f */
[----:B------:R-:W-:Y:S02]  /*6530*/  UIADD3 UR17, UR17, 0x1c050, URZ ;  /* 0x0001c05011117890 */ /* 0x000fe4000fffe03f */
[----:B------:R-:W-:-:S03]  /*6540*/  UIADD3 UR24, UR16, 0x2000, URZ ;  /* 0x0000200010187890 */ /* 0x000fc6000fffe03f */
[----:B------:R-:W-:Y:S02]  /*6550*/  UMOV UR27, UR19 ;  /* 0x00000013001b7c82 */ /* 0x000fe40008000000 */
[----:B------:R-:W-:Y:S02]  /*6560*/  UMOV UR25, UR17 ;  /* 0x0000001100197c82 */ /* 0x000fe40008000000 */
[----:B------:R1:W-:Y:S02]  /*6570*/  UTMALDG.4D [UR16], [UR6], desc[UR8] ;  /* 0x00000810060075b4 */ /* 0x0003e40008019000 */
[----:B------:R1:W-:Y:S02]  /*6580*/  UTMALDG.4D [UR24], [UR6], desc[UR8] ;  /* 0x00000818060075b4 */ /* 0x0003e40008019000 */
[----:B-1----:R-:W-:Y:S01]  /*6590*/  NOP ;  /* 0x0000000000007918 */ /* 0x002fe20000000000 */
.L_x_72:
[----:B------:R-:W-:Y:S05]  /*65a0*/  BSYNC B0 ;  /* 0x0000000000007941 */ /* 0x000fea0003800000 */
.L_x_71:
[----:B------:R-:W-:Y:S01]  /*65b0*/  BSSY B0, `(.L_x_76) ;  /* 0x000002e000007945 */ /* 0x000fe20003800000 */
[----:B------:R-:W-:-:S03]  /*65c0*/  MOV R8, RZ ;  /* 0x000000ff00087202 */ /* 0x000fc60000000f00 */
[----:B------:R-:W-:Y:S05]  /*65d0*/  @!P4 BRA `(.L_x_77) ;  /* 0x0000000000acc947 */ /* 0x000fea0003800000 */
[----:B------:R-:W1:Y:S01]  /*65e0*/  S2R R4, SR_CgaCtaId ;  /* 0x0000000000047919 */ /* 0x000e620000008800 */
[----:B------:R-:W-:-:S04]  /*65f0*/  MOV R3, 0x400 ;  /* 0x0000040000037802 */ /* 0x000fc80000000f00 */
[----:B-1----:R-:W-:Y:S02]  /*6600*/  LEA R5, R4, R3, 0x18 ;  /* 0x0000000304057211 */ /* 0x002fe400078ec0ff */
[----:B------:R-:W-:Y:S02]  /*6610*/  MOV R4, 0x1 ;  /* 0x0000000100047802 */ /* 0x000fe40000000f00 */
[----:B------:R-:W-:Y:S02]  /*6620*/  LEA R3, R0, R5, 0x3 ;  /* 0x0000000500037211 */ /* 0x000fe400078e18ff */
[----:B------:R-:W-:-:S04]  /*6630*/  SHF.L.U32 R4, R4, 0x1f, RZ ;  /* 0x0000001f04047819 */ /* 0x000fc800000006ff */
[----:B------:R-:W1:Y:S02]  /*6640*/  SYNCS.PHASECHK.TRANS64.TRYWAIT P0, [R3+URZ+0x1c028], R4 ;  /* 0x01c02804030075a7 */ /* 0x000e64000800017f */
[----:B-1----:R-:W-:Y:S05]  /*6650*/  @!P0 BRA `(.L_x_78) ;  /* 0x0000000c002c8947 */ /* 0x002fea0003800000 */
.L_x_102:
        /* <DEDUP_REMOVED lines=8> */
.L_x_79:
[----:B------:R-:W-:-:S04]  /*66e0*/  LOP3.LUT P0, RZ, R6, 0x1f, RZ, 0xc0, !PT ;  /* 0x0000001f06ff7812 */ /* 0x000fc8000780c0ff */
[----:B------:R-:W-:-:S13]  /*66f0*/  PLOP3.LUT P0, PT, P0, P2, PT, 0x2a, 0x0 ;  /* 0x000000000000781c */ /* 0x000fda0000704572 */
[----:B------:R-:W-:Y:S05]  /*6700*/  @P0 BRA `(.L_x_80) ;  /* 0x0000000000040947 */ /* 0x000fea0003800000 */
[----:B------:R-:W-:Y:S01]  /*6710*/  BPT.TRAP 0x1 ;  /* 0x000000040000795c */ /* 0x000fe20000300000 */
.L_x_80:
[C---:B------:R-:W-:Y:S01]  /*6720*/  LEA R5, R0.reuse, R5, 0xe ;  /* 0x0000000500057211 */ /* 0x040fe200078e70ff */
[----:B------:R-:W-:Y:S01]  /*6730*/  ULDC.64 UR6, c[0x0][0x198] ;  /* 0x0000660000067ab9 */ /* 0x000fe20000000a00 */
[----:B------:R-:W-:Y:S01]  /*6740*/  R2UR UR17, R3 ;  /* 0x00000000031172ca */ /* 0x000fe200000e0000 */
[----:B------:R-:W-:Y:S01]  /*6750*/  UIADD3 UR6, UP0, UR6, 0x2f0, URZ ;  /* 0x000002f006067890 */ /* 0x000fe2000ff1e03f */
[----:B------:R-:W-:Y:S01]  /*6760*/  R2UR UR24, R5 ;  /* 0x00000000051872ca */ /* 0x000fe200000e0000 */
[----:B------:R-:W-:Y:S01]  /*6770*/  UMOV UR19, URZ ;  /* 0x0000003f00137c82 */ /* 0x000fe20008000000 */
[----:B------:R-:W-:Y:S01]  /*6780*/  UMOV UR8, 0x0 ;  /* 0x0000000000087882 */ /* 0x000fe20000000000 */
[----:B------:R-:W-:Y:S01]  /*6790*/  UIADD3.X UR7, URZ, UR7, URZ, UP0, !UPT ;  /* 0x000000073f077290 */ /* 0x000fe200087fe43f */
[----:B------:R-:W-:Y:S01]  /*67a0*/  IADD3 R0, R0, 0x1, RZ ;  /* 0x0000000100007810 */ /* 0x000fe20007ffe0ff */
[----:B------:R-:W-:Y:S01]  /*67b0*/  UMOV UR9, 0x10000000 ;  /* 0x1000000000097882 */ /* 0x000fe20000000000 */
[----:B------:R-:W-:Y:S01]  /*67c0*/  UMOV UR18, URZ ;  /* 0x0000003f00127c82 */ /* 0x000fe20008000000 */
[----:B------:R-:W-:Y:S01]  /*67d0*/  UMOV UR20, UR28 ;  /* 0x0000001c00147c82 */ /* 0x000fe20008000000 */
[----:B------:R-:W-:Y:S01]  /*67e0*/  UMOV UR21, UR29 ;  /* 0x0000001d00157c82 */ /* 0x000fe20008000000 */
[----:B------:R-:W-:Y:S01]  /*67f0*/  UMOV UR26, 0x40 ;  /* 0x00000040001a7882 */ /* 0x000fe20000000000 */
[----:B------:R-:W-:Y:S01]  /*6800*/  UMOV UR27, UR19 ;  /* 0x00000013001b7c82 */ /* 0x000fe20008000000 */
[----:B------:R-:W-:Y:S01]  /*6810*/  UIADD3 UR17, UR17, 0x1c000, URZ ;  /* 0x0001c00011117890 */ /* 0x000fe2000fffe03f */
[----:B------:R-:W-:Y:S01]  /*6820*/  MOV R8, 0x1 ;  /* 0x0000000100087802 */ /* 0x000fe20000000f00 */
[----:B------:R-:W-:-:S02]  /*6830*/  UIADD3 UR16, UR24, 0x8000, URZ ;  /* 0x0000800018107890 */ /* 0x000fc4000fffe03f */
[----:B------:R-:W-:-:S03]  /*6840*/  UIADD3 UR24, UR24, 0xa000, URZ ;  /* 0x0000a00018187890 */ /* 0x000fc6000fffe03f */
[----:B------:R-:W-:-:S04]  /*6850*/  UMOV UR25, UR17 ;  /* 0x0000001100197c82 */ /* 0x000fc80008000000 */
[----:B------:R1:W-:Y:S02]  /*6860*/  UTMALDG.4D [UR16], [UR6], desc[UR8] ;  /* 0x00000810060075b4 */ /* 0x0003e40008019000 */
[----:B------:R1:W-:Y:S02]  /*6870*/  UTMALDG.4D [UR24], [UR6], desc[UR8] ;  /* 0x00000818060075b4 */ /* 0x0003e40008019000 */
[----:B-1----:R-:W-:Y:S01]  /*6880*/  NOP ;  /* 0x0000000000007918 */ /* 0x002fe20000000000 */
.L_x_77:
[----:B------:R-:W-:Y:S05]  /*6890*/  BSYNC B0 ;  /* 0x0000000000007941 */ /* 0x000fea0003800000 */
.L_x_76:
[----:B------:R-:W-:-:S13]  /*68a0*/  ISETP.GE.AND P0, PT, R2, 0x41, PT ;  /* 0x000000410200780c */ /* 0x000fda0003f06270 */
[----:B------:R-:W-:Y:S05]  /*68b0*/  @!P0 EXIT ;  /* 0x000000000000894d */ /* 0x000fea0003800000 */
[----:B------:R-:W-:Y:S01]  /*68c0*/  IADD3 R2, R2, 0x3f, RZ ;  /* 0x0000003f02027810 */ /* 0x000fe20007ffe0ff */
[----:B------:R-:W-:Y:S01]  /*68d0*/  BSSY B0, `(.L_x_81) ;  /* 0x0000069000007945 */ /* 0x000fe20003800000 */
[----:B------:R-:W-:Y:S02]  /*68e0*/  LOP3.LUT P0, RZ, R6, 0x1f, RZ, 0xc0, !PT ;  /* 0x0000001f06ff7812 */ /* 0x000fe4000780c0ff */
[----:B------:R-:W-:Y:S02]  /*68f0*/  SHF.R.S32.HI R3, RZ, 0x1f, R2 ;  /* 0x0000001fff037819 */ /* 0x000fe40000011402 */
[----:B------:R-:W-:Y:S02]  /*6900*/  PLOP3.LUT P0, PT, P0, P2, PT, 0x2a, 0x0 ;  /* 0x000000000000781c */ /* 0x000fe40000704572 */
[----:B------:R-:W-:Y:S02]  /*6910*/  LEA.HI R3, R3, R2, RZ, 0x6 ;  /* 0x0000000203037211 */ /* 0x000fe400078f30ff */
[----:B------:R-:W-:-:S02]  /*6920*/  MOV R2, UR4 ;  /* 0x0000000400027c02 */ /* 0x000fc40008000f00 */
[----:B------:R-:W-:Y:S02]  /*6930*/  SHF.R.S32.HI R3, RZ, 0x6, R3 ;  /* 0x00000006ff037819 */ /* 0x000fe40000011403 */
[----:B------:R-:W-:Y:S02]  /*6940*/  LOP3.LUT R2, R2, 0x2, RZ, 0xfc, !PT ;  /* 0x0000000202027812 */ /* 0x000fe400078efcff */
[----:B------:R-:W-:Y:S02]  /*6950*/  SHF.L.U32 R4, R3, 0x1, RZ ;  /* 0x0000000103047819 */ /* 0x000fe400000006ff */
[----:B------:R-:W-:-:S07]  /*6960*/  MOV R3, 0x1 ;  /* 0x0000000100037802 */ /* 0x000fce0000000f00 */
.L_x_92:
[----:B------:R-:W-:Y:S04]  /*6970*/  BSSY B1, `(.L_x_82) ;  /* 0x000002c000017945 */ /* 0x000fe80003800000 */
[----:B------:R-:W-:Y:S05]  /*6980*/  @!P3 BRA `(.L_x_83) ;  /* 0x0000000000a8b947 */ /* 0x000fea0003800000 */
[----:B------:R-:W1:Y:S01]  /*6990*/  S2R R6, SR_CgaCtaId ;  /* 0x0000000000067919 */ /* 0x000e620000008800 */
[----:B------:R-:W-:-:S04]  /*69a0*/  MOV R5, 0x400 ;  /* 0x0000040000057802 */ /* 0x000fc80000000f00 */
[----:B-1----:R-:W-:Y:S02]  /*69b0*/  LEA R7, R6, R5, 0x18 ;  /* 0x0000000506077211 */ /* 0x002fe400078ec0ff */
[----:B------:R-:W-:Y:S02]  /*69c0*/  SHF.L.U32 R5, R3, 0x1f, RZ ;  /* 0x0000001f03057819 */ /* 0x000fe400000006ff */
[----:B------:R-:W-:-:S04]  /*69d0*/  LEA R6, R0, R7, 0x3 ;  /* 0x0000000700067211 */ /* 0x000fc800078e18ff */
[----:B------:R-:W1:Y:S02]  /*69e0*/  SYNCS.PHASECHK.TRANS64.TRYWAIT P4, [R6+URZ+0x1c028], R5 ;  /* 0x01c02805060075a7 */ /* 0x000e64000808017f */
[----:B-1----:R-:W-:Y:S05]  /*69f0*/  @!P4 BRA `(.L_x_84) ;  /* 0x000000080058c947 */ /* 0x002fea0003800000 */
.L_x_103:
[----:B-1----:R-:W-:-:S04]  /*6a00*/  @P2 MOV R5, 0x4000 ;  /* 0x0000400000052802 */ /* 0x002fc80000000f00 */
[----:B------:R1:W-:Y:S02]  /*6a10*/  @P2 SYNCS.ARRIVE.TRANS64 RZ, [R6+URZ+0x1c000], R5 ;  /* 0x01c0000506ff29a7 */ /* 0x0003e4000800003f */
[----:B-1----:R-:W-:-:S04]  /*6a20*/  PRMT R5, R2, 0x9910, RZ ;  /* 0x0000991002057816 */ /* 0x002fc800000000ff */
[----:B------:R-:W-:-:S13]  /*6a30*/  ISETP.NE.AND P4, PT, R5, 0x2, PT ;  /* 0x000000020500780c */ /* 0x000fda0003f85270 */
[----:B------:R-:W-:Y:S05]  /*6a40*/  @P4 BRA `(.L_x_85) ;  /* 0x0000000000044947 */ /* 0x000fea0003800000 */
[----:B------:R-:W-:Y:S01]  /*6a50*/  BPT.TRAP 0x1 ;  /* 0x000000040000795c */ /* 0x000fe20000300000 */
.L_x_85:
[----:B------:R-:W-:Y:S05]  /*6a60*/  @P0 BRA `(.L_x_86) ;  /* 0x0000000000040947 */ /* 0x000fea0003800000 */
[----:B------:R-:W-:Y:S01]  /*6a70*/  BPT.TRAP 0x1 ;  /* 0x000000040000795c */ /* 0x000fe20000300000 */
.L_x_86:
[----:B------:R-:W-:Y:S01]  /*6a80*/  LEA R7, R0, R7, 0xe ;  /* 0x0000000700077211 */ /* 0x000fe200078e70ff */
[----:B------:R-:W-:Y:S01]  /*6a90*/  ULDC.64 UR6, c[0x0][0x198] ;  /* 0x0000660000067ab9 */ /* 0x000fe20000000a00 */
[----:B------:R-:W-:Y:S01]  /*6aa0*/  R2UR UR25, R6 ;  /* 0x00000000061972ca */ /* 0x000fe200000e0000 */
[----:B------:R-:W-:Y:S01]  /*6ab0*/  UIADD3 UR6, UP0, UR6, 0x1f0, URZ ;  /* 0x000001f006067890 */ /* 0x000fe2000ff1e03f */
[----:B------:R-:W-:Y:S01]  /*6ac0*/  R2UR UR16, R7 ;  /* 0x00000000071072ca */ /* 0x000fe200000e0000 */
[----:B------:R-:W-:Y:S01]  /*6ad0*/  UMOV UR8, 0x0 ;  /* 0x0000000000087882 */ /* 0x000fe20000000000 */
[----:B------:R-:W-:Y:S01]  /*6ae0*/  R2UR UR27, R8 ;  /* 0x00000000081b72ca */ /* 0x000fe200000e0000 */
[----:B------:R-:W-:Y:S01]  /*6af0*/  UIADD3.X UR7, URZ, UR7, URZ, UP0, !UPT ;  /* 0x000000073f077290 */ /* 0x000fe200087fe43f */
[----:B------:R-:W-:Y:S01]  /*6b00*/  IADD3 R5, R0, 0x1, RZ ;  /* 0x0000000100057810 */ /* 0x000fe20007ffe0ff */
[----:B------:R-:W-:Y:S01]  /*6b10*/  UMOV UR9, 0x10000000 ;  /* 0x1000000000097882 */ /* 0x000fe20000000000 */
[----:B------:R-:W-:Y:S01]  /*6b20*/  UMOV UR26, URZ ;  /* 0x0000003f001a7c82 */ /* 0x000fe20008000000 */
[----:B------:R-:W-:Y:S01]  /*6b30*/  UMOV UR18, 0x40 ;  /* 0x0000004000127882 */ /* 0x000fe20000000000 */
[----:B------:R-:W-:Y:S01]  /*6b40*/  UMOV UR20, UR28 ;  /* 0x0000001c00147c82 */ /* 0x000fe20008000000 */
[----:B------:R-:W-:Y:S01]  /*6b50*/  UMOV UR21, UR29 ;  /* 0x0000001d00157c82 */ /* 0x000fe20008000000 */
[----:B------:R-:W-:Y:S01]  /*6b60*/  ISETP.NE.AND P4, PT, R5, 0x5, PT ;  /* 0x000000050500780c */ /* 0x000fe20003f85270 */
[----:B------:R-:W-:-:S02]  /*6b70*/  UIADD3 UR25, UR25, 0x1c000, URZ ;  /* 0x0001c00019197890 */ /* 0x000fc4000fffe03f */
[----:B------:R-:W-:Y:S01]  /*6b80*/  UIADD3 UR24, UR16, 0x8000, URZ ;  /* 0x0000800010187890 */ /* 0x000fe2000fffe03f */
[----:B------:R-:W-:Y:S01]  /*6b90*/  SEL R0, RZ, 0x1, P4 ;  /* 0x00000001ff007807 */ /* 0x000fe20002000000 */
[----:B------:R-:W-:Y:S02]  /*6ba0*/  USHF.L.U32 UR27, UR27, 0x6, URZ ;  /* 0x000000061b1b7899 */ /* 0x000fe4000800063f */
[----:B------:R-:W-:Y:S01]  /*6bb0*/  UIADD3 UR16, UR16, 0xa000, URZ ;  /* 0x0000a00010107890 */ /* 0x000fe2000fffe03f */
[----:B------:R-:W-:Y:S01]  /*6bc0*/  LOP3.LUT R3, R3, R0, RZ, 0x3c, !PT ;  /* 0x0000000003037212 */ /* 0x000fe200078e3cff */
[----:B------:R-:W-:Y:S01]  /*6bd0*/  UMOV UR17, UR25 ;  /* 0x0000001900117c82 */ /* 0x000fe20008000000 */
[----:B------:R-:W-:Y:S02]  /*6be0*/  SEL R0, R5, RZ, P4 ;  /* 0x000000ff05007207 */ /* 0x000fe40002000000 */
[----:B------:R-:W-:Y:S02]  /*6bf0*/  UMOV UR19, UR27 ;  /* 0x0000001b00137c82 */ /* 0x000fe40008000000 */
[----:B------:R1:W-:Y:S02]  /*6c00*/  UTMALDG.4D [UR24], [UR6], desc[UR8] ;  /* 0x00000818060075b4 */ /* 0x0003e40008019000 */
[----:B------:R1:W-:Y:S02]  /*6c10*/  UTMALDG.4D [UR16], [UR6], desc[UR8] ;  /* 0x00000810060075b4 */ /* 0x0003e40008019000 */
[----:B-1----:R-:W-:Y:S01]  /*6c20*/  NOP ;  /* 0x0000000000007918 */ /* 0x002fe20000000000 */
.L_x_83:
[----:B------:R-:W-:Y:S05]  /*6c30*/  BSYNC B1 ;  /* 0x0000000000017941 */ /* 0x000fea0003800000 */
.L_x_82:
[----:B------:R-:W-:Y:S01]  /*6c40*/  ISETP.LT.OR P4, PT, R4, 0x4, !P3 ;  /* 0x000000040400780c */ /* 0x000fe20005f81670 */
[----:B------:R-:W-:-:S12]  /*6c50*/  BSSY B1, `(.L_x_87) ;  /* 0x000002d000017945 */ /* 0x000fd80003800000 */
[----:B------:R-:W-:Y:S05]  /*6c60*/  @P4 BRA `(.L_x_88) ;  /* 0x0000000000ac4947 */ /* 0x000fea0003800000 */
[----:B------:R-:W1:Y:S01]  /*6c70*/  S2R R6, SR_CgaCtaId ;  /* 0x0000000000067919 */ /* 0x000e620000008800 */
[----:B------:R-:W-:Y:S02]  /*6c80*/  MOV R5, 0x400 ;  /* 0x0000040000057802 */ /* 0x000fe40000000f00 */
[----:B------:R-:W-:Y:S02]  /*6c90*/  SHF.L.U32 R7, R3, 0x1f, RZ ;  /* 0x0000001f03077819 */ /* 0x000fe400000006ff */
[----:B-1----:R-:W-:-:S04]  /*6ca0*/  LEA R5, R6, R5, 0x18 ;  /* 0x0000000506057211 */ /* 0x002fc800078ec0ff */
[----:B------:R-:W-:-:S04]  /*6cb0*/  LEA R6, R0, R5, 0x3 ;  /* 0x0000000500067211 */ /* 0x000fc800078e18ff */
[----:B------:R-:W1:Y:S02]  /*6cc0*/  SYNCS.PHASECHK.TRANS64.TRYWAIT P4, [R6+URZ+0x1c028], R7 ;  /* 0x01c02807060075a7 */ /* 0x000e64000808017f */
[----:B-1----:R-:W-:Y:S05]  /*6cd0*/  @!P4 BRA `(.L_x_89) ;  /* 0x0000000400b4c947 */ /* 0x002fea0003800000 */
.L_x_104:
[----:B-1----:R-:W-:-:S04]  /*6ce0*/  @P1 MOV R7, 0x4000 ;  /* 0x0000400000071802 */ /* 0x002fc80000000f00 */
[----:B------:R1:W-:Y:S02]  /*6cf0*/  @P1 SYNCS.ARRIVE.TRANS64 RZ, [R6+URZ+0x1c000], R7 ;  /* 0x01c0000706ff19a7 */ /* 0x0003e4000800003f */
[----:B-1----:R-:W-:-:S04]  /*6d00*/  PRMT R7, R2, 0x9910, RZ ;  /* 0x0000991002077816 */ /* 0x002fc800000000ff */
[----:B------:R-:W-:-:S13]  /*6d10*/  ISETP.NE.AND P4, PT, R7, 0x2, PT ;  /* 0x000000020700780c */ /* 0x000fda0003f85270 */
[----:B------:R-:W-:Y:S05]  /*6d20*/  @P4 BRA `(.L_x_90) ;  /* 0x0000000000044947 */ /* 0x000fea0003800000 */
[----:B------:R-:W-:Y:S01]  /*6d30*/  BPT.TRAP 0x1 ;  /* 0x000000040000795c */ /* 0x000fe20000300000 */
.L_x_90:
[----:B------:R-:W-:Y:S05]  /*6d40*/  @P0 BRA `(.L_x_91) ;  /* 0x0000000000040947 */ /* 0x000fea0003800000 */
[----:B------:R-:W-:Y:S01]  /*6d50*/  BPT.TRAP 0x1 ;  /* 0x000000040000795c */ /* 0x000fe20000300000 */
.L_x_91:
        /* <DEDUP_REMOVED lines=8> */
[----:B------:R-:W-:Y:S01]  /*6de0*/  VIADD R0, R0, 0x1 ;  /* 0x0000000100007836 */ /* 0x000fe20000000000 */
[----:B------:R-:W-:Y:S01]  /*6df0*/  UMOV UR9, 0x10000000 ;  /* 0x1000000000097882 */ /* 0x000fe20000000000 */
[----:B------:R-:W-:Y:S01]  /*6e00*/  UMOV UR26, URZ ;  /* 0x0000003f001a7c82 */ /* 0x000fe20008000000 */
[----:B------:R-:W-:Y:S01]  /*6e10*/  UMOV UR18, 0x40 ;  /* 0x0000004000127882 */ /* 0x000fe20000000000 */
[----:B------:R-:W-:Y:S01]  /*6e20*/  UMOV UR20, UR28 ;  /* 0x0000001c00147c82 */ /* 0x000fe20008000000 */
[----:B------:R-:W-:Y:S01]  /*6e30*/  UMOV UR21, UR29 ;  /* 0x0000001d00157c82 */ /* 0x000fe20008000000 */
[----:B------:R-:W-:Y:S01]  /*6e40*/  ISETP.NE.AND P4, PT, R0, 0x5, PT ;  /* 0x000000050000780c */ /* 0x000fe20003f85270 */
[----:B------:R-:W-:Y:S01]  /*6e50*/  UIADD3 UR25, UR25, 0x1c000, URZ ;  /* 0x0001c00019197890 */ /* 0x000fe2000fffe03f */
[----:B------:R-:W-:Y:S01]  /*6e60*/  IADD3 R8, R8, 0x1, RZ ;  /* 0x0000000108087810 */ /* 0x000fe20007ffe0ff */
[----:B------:R-:W-:Y:S01]  /*6e70*/  UIADD3 UR24, UR16, 0x8000, URZ ;  /* 0x0000800010187890 */ /* 0x000fe2000fffe03f */
[----:B------:R-:W-:Y:S01]  /*6e80*/  SEL R6, RZ, 0x1, P4 ;  /* 0x00000001ff067807 */ /* 0x000fe20002000000 */
[----:B------:R-:W-:Y:S01]  /*6e90*/  USHF.L.U32 UR27, UR27, 0x6, URZ ;  /* 0x000000061b1b7899 */ /* 0x000fe2000800063f */
[----:B------:R-:W-:Y:S01]  /*6ea0*/  SEL R0, R0, RZ, P4 ;  /* 0x000000ff00007207 */ /* 0x000fe20002000000 */
[----:B------:R-:W-:Y:S01]  /*6eb0*/  UIADD3 UR16, UR16, 0xa000, URZ ;  /* 0x0000a00010107890 */ /* 0x000fe2000fffe03f */
[----:B------:R-:W-:Y:S01]  /*6ec0*/  LOP3.LUT R3, R3, R6, RZ, 0x3c, !PT ;  /* 0x0000000603037212 */ /* 0x000fe200078e3cff */
[----:B------:R-:W-:-:S03]  /*6ed0*/  UMOV UR17, UR25 ;  /* 0x0000001900117c82 */ /* 0x000fc60008000000 */
[----:B------:R-:W-:Y:S02]  /*6ee0*/  UMOV UR19, UR27 ;  /* 0x0000001b00137c82 */ /* 0x000fe40008000000 */
[----:B------:R1:W-:Y:S02]  /*6ef0*/  UTMALDG.4D [UR24], [UR6], desc[UR8] ;  /* 0x00000818060075b4 */ /* 0x0003e40008019000 */
[----:B------:R1:W-:Y:S02]  /*6f00*/  UTMALDG.4D [UR16], [UR6], desc[UR8] ;  /* 0x00000810060075b4 */ /* 0x0003e40008019000 */
[----:B-1----:R-:W-:Y:S01]  /*6f10*/  NOP ;  /* 0x0000000000007918 */ /* 0x002fe20000000000 */
.L_x_88:
[----:B------:R-:W-:Y:S05]  /*6f20*/  BSYNC B1 ;  /* 0x0000000000017941 */ /* 0x000fea0003800000 */
.L_x_87:
[C---:B------:R-:W-:Y:S02]  /*6f30*/  ISETP.GT.AND P4, PT, R4.reuse, 0x4, PT ;  /* 0x000000040400780c */ /* 0x040fe40003f84270 */
[----:B------:R-:W-:-:S11]  /*6f40*/  IADD3 R4, R4, -0x2, RZ ;  /* 0xfffffffe04047810 */ /* 0x000fd60007ffe0ff */
[----:B------:R-:W-:Y:S05]  /*6f50*/  @P4 BRA `(.L_x_92) ;  /* 0xfffffff800844947 */ /* 0x000fea000383ffff */
[----:B------:R-:W-:Y:S05]  /*6f60*/  BSYNC B0 ;  /* 0x0000000000007941 */ /* 0x000fea0003800000 */
.L_x_81:
[----:B------:R-:W-:Y:S05]  /*6f70*/  EXIT ;  /* 0x000000000000794d */ /* 0x000fea0003800000 */
.L_x_15:
[----:B--2---:R-:W-:-:S04]  /*6f80*/  MOV R3, UR8 ;  /* 0x0000000800037c02 */ /* 0x004fc80008000f00 */
[----:B------:R2:W3:Y:S03]  /*6f90*/  SYNCS.PHASECHK.TRANS64.TRYWAIT P1, [R3+URZ+0x1c050], R0 ;  /* 0x01c05000030075a7 */ /* 0x0004e6000802017f */
[----:B---3--:R-:W-:Y:S05]  /*6fa0*/  @!P1 NANOSLEEP.SYNCS 0x989680 ;  /* 0x009896800000995d */ /* 0x008fea0003900000 */
[----:B------:R-:W3:Y:S02]  /*6fb0*/  @!P1 SYNCS.PHASECHK.TRANS64 P1, [R3+URZ+0x1c050], R0 ;  /* 0x01c05000030095a7 */ /* 0x000ee4000802007f */
[----:B---3--:R-:W-:Y:S05]  /*6fc0*/  @!P1 BRA `(.L_x_15) ;  /* 0xfffffffc00ec9947 */ /* 0x008fea000383ffff */
[----:B------:R-:W-:Y:S05]  /*6fd0*/  BRA `(.L_x_93) ;  /* 0xffffff9c00647947 */ /* 0x000fea000383ffff */
.L_x_17:
[----:B--2---:R-:W-:-:S04]  /*6fe0*/  MOV R0, UR37 ;  /* 0x0000002500007c02 */ /* 0x004fc80008000f00 */
[----:B------:R2:W3:Y:S03]  /*6ff0*/  SYNCS.PHASECHK.TRANS64.TRYWAIT P1, [R0+URZ+0x1c000], R23 ;  /* 0x01c00017000075a7 */ /* 0x0004e6000802017f */
[----:B---3--:R-:W-:Y:S05]  /*7000*/  @!P1 NANOSLEEP.SYNCS 0x989680 ;  /* 0x009896800000995d */ /* 0x008fea0003900000 */
[----:B------:R-:W3:Y:S02]  /*7010*/  @!P1 SYNCS.PHASECHK.TRANS64 P1, [R0+URZ+0x1c000], R23 ;  /* 0x01c00017000095a7 */ /* 0x000ee4000802007f */
[----:B---3--:R-:W-:Y:S05]  /*7020*/  @!P1 BRA `(.L_x_17) ;  /* 0xfffffffc00ec9947 */ /* 0x008fea000383ffff */
[----:B------:R-:W-:Y:S05]  /*7030*/  BRA `(.L_x_94) ;  /* 0xffffff9c00607947 */ /* 0x000fea000383ffff */
.L_x_18:
[----:B--2---:R-:W-:-:S04]  /*7040*/  MOV R3, UR10 ;  /* 0x0000000a00037c02 */ /* 0x004fc80008000f00 */
[----:B------:R2:W3:Y:S03]  /*7050*/  SYNCS.PHASECHK.TRANS64.TRYWAIT P1, [R3+URZ], R0 ;  /* 0x00000000030075a7 */ /* 0x0004e6000802017f */
[----:B---3--:R-:W-:Y:S05]  /*7060*/  @!P1 NANOSLEEP.SYNCS 0x989680 ;  /* 0x009896800000995d */ /* 0x008fea0003900000 */
[----:B------:R-:W3:Y:S02]  /*7070*/  @!P1 SYNCS.PHASECHK.TRANS64 P1, [R3+URZ], R0 ;  /* 0x00000000030095a7 */ /* 0x000ee4000802007f */
[----:B---3--:R-:W-:Y:S05]  /*7080*/  @!P1 BRA `(.L_x_18) ;  /* 0xfffffffc00ec9947 */ /* 0x008fea000383ffff */
[----:B------:R-:W-:Y:S05]  /*7090*/  BRA `(.L_x_95) ;  /* 0xffffff9c006c7947 */ /* 0x000fea000383ffff */
.L_x_20:
[----:B--2---:R-:W-:-:S04]  /*70a0*/  MOV R6, UR37 ;  /* 0x0000002500067c02 */ /* 0x004fc80008000f00 */
[----:B------:R2:W3:Y:S03]  /*70b0*/  SYNCS.PHASECHK.TRANS64.TRYWAIT P1, [R6+URZ+0x1c008], R23 ;  /* 0x01c00817060075a7 */ /* 0x0004e6000802017f */
[----:B---3--:R-:W-:Y:S05]  /*70c0*/  @!P1 NANOSLEEP.SYNCS 0x989680 ;  /* 0x009896800000995d */ /* 0x008fea0003900000 */
[----:B------:R-:W3:Y:S02]  /*70d0*/  @!P1 SYNCS.PHASECHK.TRANS64 P1, [R6+URZ+0x1c008], R23 ;  /* 0x01c00817060095a7 */ /* 0x000ee4000802007f */
[----:B---3--:R-:W-:Y:S05]  /*70e0*/  @!P1 BRA `(.L_x_20) ;  /* 0xfffffffc00ec9947 */ /* 0x008fea000383ffff */
[----:B------:R-:W-:Y:S05]  /*70f0*/  BRA `(.L_x_96) ;  /* 0xffffffb000607947 */ /* 0x000fea000383ffff */
.L_x_25:
[----:B--2---:R-:W-:-:S04]  /*7100*/  MOV R4, UR10 ;  /* 0x0000000a00047c02 */ /* 0x004fc80008000f00 */
[----:B------:R2:W3:Y:S03]  /*7110*/  SYNCS.PHASECHK.TRANS64.TRYWAIT P2, [R4+URZ+0x1c000], R3 ;  /* 0x01c00003040075a7 */ /* 0x0004e6000804017f */
[----:B---3--:R-:W-:Y:S05]  /*7120*/  @!P2 NANOSLEEP.SYNCS 0x989680 ;  /* 0x009896800000a95d */ /* 0x008fea0003900000 */
[----:B------:R-:W3:Y:S02]  /*7130*/  @!P2 SYNCS.PHASECHK.TRANS64 P2, [R4+URZ+0x1c000], R3 ;  /* 0x01c000030400a5a7 */ /* 0x000ee4000804007f */
[----:B---3--:R-:W-:Y:S05]  /*7140*/  @!P2 BRA `(.L_x_25) ;  /* 0xfffffffc00eca947 */ /* 0x008fea000383ffff */
[----:B------:R-:W-:Y:S05]  /*7150*/  BRA `(.L_x_97) ;  /* 0xffffffb4000c7947 */ /* 0x000fea000383ffff */
.L_x_29:
[----:B-1----:R-:W-:-:S04]  /*7160*/  MOV R8, UR10 ;  /* 0x0000000a00087c02 */ /* 0x002fc80008000f00 */
[----:B------:R1:W2:Y:S03]  /*7170*/  SYNCS.PHASECHK.TRANS64.TRYWAIT P2, [R8+URZ+0x1c000], R9 ;  /* 0x01c00009080075a7 */ /* 0x0002a6000804017f */
[----:B--2---:R-:W-:Y:S05]  /*7180*/  @!P2 NANOSLEEP.SYNCS 0x989680 ;  /* 0x009896800000a95d */ /* 0x004fea0003900000 */
[----:B------:R-:W2:Y:S02]  /*7190*/  @!P2 SYNCS.PHASECHK.TRANS64 P2, [R8+URZ+0x1c000], R9 ;  /* 0x01c000090800a5a7 */ /* 0x000ea4000804007f */
[----:B--2---:R-:W-:Y:S05]  /*71a0*/  @!P2 BRA `(.L_x_29) ;  /* 0xfffffffc00eca947 */ /* 0x004fea000383ffff */
[----:B------:R-:W-:Y:S05]  /*71b0*/  BRA `(.L_x_28) ;  /* 0xffffffc800f47947 */ /* 0x000fea000383ffff */
.L_x_45:
[----:B-1----:R-:W-:-:S04]  /*71c0*/  MOV R3, UR4 ;  /* 0x0000000400037c02 */ /* 0x002fc80008000f00 */
[----:B------:R1:W2:Y:S03]  /*71d0*/  SYNCS.PHASECHK.TRANS64.TRYWAIT P0, [R3+URZ+0x1c098], R0 ;  /* 0x01c09800030075a7 */ /* 0x0002a6000800017f */
[----:B--2---:R-:W-:Y:S05]  /*71e0*/  @!P0 NANOSLEEP.SYNCS 0x989680 ;  /* 0x009896800000895d */ /* 0x004fea0003900000 */
[----:B------:R-:W2:Y:S02]  /*71f0*/  @!P0 SYNCS.PHASECHK.TRANS64 P0, [R3+URZ+0x1c098], R0 ;  /* 0x01c09800030085a7 */ /* 0x000ea4000800007f */
[----:B--2---:R-:W-:Y:S05]  /*7200*/  @!P0 BRA `(.L_x_45) ;  /* 0xfffffffc00ec8947 */ /* 0x004fea000383ffff */
[----:B------:R-:W-:Y:S05]  /*7210*/  BRA `(.L_x_98) ;  /* 0xffffffd400687947 */ /* 0x000fea000383ffff */
.L_x_63:
[----:B--2---:R2:W4:Y:S02]  /*7220*/  SYNCS.PHASECHK.TRANS64.TRYWAIT P0, [R3+URZ+0x1c060], R2 ;  /* 0x01c06002030075a7 */ /* 0x004524000800017f */
[----:B----4-:R-:W-:Y:S05]  /*7230*/  @!P0 NANOSLEEP.SYNCS 0x989680 ;  /* 0x009896800000895d */ /* 0x010fea0003900000 */
[----:B------:R-:W4:Y:S02]  /*7240*/  @!P0 SYNCS.PHASECHK.TRANS64 P0, [R3+URZ+0x1c060], R2 ;  /* 0x01c06002030085a7 */ /* 0x000f24000800007f */
[----:B----4-:R-:W-:Y:S05]  /*7250*/  @!P0 BRA `(.L_x_63) ;  /* 0xfffffffc00f08947 */ /* 0x010fea000383ffff */
[----:B------:R-:W-:Y:S05]  /*7260*/  BRA `(.L_x_99) ;  /* 0xffffffe800ec7947 */ /* 0x000fea000383ffff */
.L_x_68:
[----:B-1----:R1:W2:Y:S02]  /*7270*/  SYNCS.PHASECHK.TRANS64.TRYWAIT P0, [R0+URZ+0x1c028], R5 ;  /* 0x01c02805000075a7 */ /* 0x0022a4000800017f */
[----:B--2---:R-:W-:Y:S05]  /*7280*/  @!P0 NANOSLEEP.SYNCS 0x989680 ;  /* 0x009896800000895d */ /* 0x004fea0003900000 */
[----:B------:R-:W2:Y:S02]  /*7290*/  @!P0 SYNCS.PHASECHK.TRANS64 P0, [R0+URZ+0x1c028], R5 ;  /* 0x01c02805000085a7 */ /* 0x000ea4000800007f */
[----:B--2---:R-:W-:Y:S05]  /*72a0*/  @!P0 BRA `(.L_x_68) ;  /* 0xfffffffc00f08947 */ /* 0x004fea000383ffff */
[----:B------:R-:W-:Y:S05]  /*72b0*/  BRA `(.L_x_100) ;  /* 0xffffffec00847947 */ /* 0x000fea000383ffff */
.L_x_73:
[----:B-1----:R1:W2:Y:S02]  /*72c0*/  SYNCS.PHASECHK.TRANS64.TRYWAIT P0, [R4+URZ+0x1c060], R5 ;  /* 0x01c06005040075a7 */ /* 0x0022a4000800017f */
[----:B--2---:R-:W-:Y:S05]  /*72d0*/  @!P0 NANOSLEEP.SYNCS 0x989680 ;  /* 0x009896800000895d */ /* 0x004fea0003900000 */
[----:B------:R-:W2:Y:S02]  /*72e0*/  @!P0 SYNCS.PHASECHK.TRANS64 P0, [R4+URZ+0x1c060], R5 ;  /* 0x01c06005040085a7 */ /* 0x000ea4000800007f */
[----:B--2---:R-:W-:Y:S05]  /*72f0*/  @!P0 BRA `(.L_x_73) ;  /* 0xfffffffc00f08947 */ /* 0x004fea000383ffff */
[----:B------:R-:W-:Y:S05]  /*7300*/  BRA `(.L_x_101) ;  /* 0xfffffff0001c7947 */ /* 0x000fea000383ffff */
.L_x_78:
[----:B-1----:R1:W2:Y:S02]  /*7310*/  SYNCS.PHASECHK.TRANS64.TRYWAIT P0, [R3+URZ+0x1c028], R4 ;  /* 0x01c02804030075a7 */ /* 0x0022a4000800017f */
[----:B--2---:R-:W-:Y:S05]  /*7320*/  @!P0 NANOSLEEP.SYNCS 0x989680 ;  /* 0x009896800000895d */ /* 0x004fea0003900000 */
[----:B------:R-:W2:Y:S02]  /*7330*/  @!P0 SYNCS.PHASECHK.TRANS64 P0, [R3+URZ+0x1c028], R4 ;  /* 0x01c02804030085a7 */ /* 0x000ea4000800007f */
[----:B--2---:R-:W-:Y:S05]  /*7340*/  @!P0 BRA `(.L_x_78) ;  /* 0xfffffffc00f08947 */ /* 0x004fea000383ffff */
[----:B------:R-:W-:Y:S05]  /*7350*/  BRA `(.L_x_102) ;  /* 0xfffffff000c07947 */ /* 0x000fea000383ffff */
.L_x_84:
[----:B-1----:R1:W2:Y:S02]  /*7360*/  SYNCS.PHASECHK.TRANS64.TRYWAIT P4, [R6+URZ+0x1c028], R5 ;  /* 0x01c02805060075a7 */ /* 0x0022a4000808017f */
[----:B--2---:R-:W-:Y:S05]  /*7370*/  @!P4 NANOSLEEP.SYNCS 0x989680 ;  /* 0x009896800000c95d */ /* 0x004fea0003900000 */
[----:B------:R-:W2:Y:S02]  /*7380*/  @!P4 SYNCS.PHASECHK.TRANS64 P4, [R6+URZ+0x1c028], R5 ;  /* 0x01c028050600c5a7 */ /* 0x000ea4000808007f */
[----:B--2---:R-:W-:Y:S05]  /*7390*/  @!P4 BRA `(.L_x_84) ;  /* 0xfffffffc00f0c947 */ /* 0x004fea000383ffff */
[----:B------:R-:W-:Y:S05]  /*73a0*/  BRA `(.L_x_103) ;  /* 0xfffffff400947947 */ /* 0x000fea000383ffff */
.L_x_89:
[----:B-1----:R1:W2:Y:S02]  /*73b0*/  SYNCS.PHASECHK.TRANS64.TRYWAIT P4, [R6+URZ+0x1c028], R7 ;  /* 0x01c02807060075a7 */ /* 0x0022a4000808017f */
[----:B--2---:R-:W-:Y:S05]  /*73c0*/  @!P4 NANOSLEEP.SYNCS 0x989680 ;  /* 0x009896800000c95d */ /* 0x004fea0003900000 */
[----:B------:R-:W2:Y:S02]  /*73d0*/  @!P4 SYNCS.PHASECHK.TRANS64 P4, [R6+URZ+0x1c028], R7 ;  /* 0x01c028070600c5a7 */ /* 0x000ea4000808007f */
[----:B--2---:R-:W-:Y:S05]  /*73e0*/  @!P4 BRA `(.L_x_89) ;  /* 0xfffffffc00f0c947 */ /* 0x004fea000383ffff */
[----:B------:R-:W-:Y:S05]  /*73f0*/  BRA `(.L_x_104) ;  /* 0xfffffff800387947 */ /* 0x000fea000383ffff */
        .weak           $__internal_0_$__cuda_sm20_rcp_rn_f32_slowpath
        .type           $__internal_0_$__cuda_sm20_rcp_rn_f32_slowpath,@function
        .size           $__internal_0_$__cuda_sm20_rcp_rn_f32_slowpath,(.L_x_110 - $__internal_0_$__cuda_sm20_rcp_rn_f32_slowpath)
$__internal_0_$__cuda_sm20_rcp_rn_f32_slowpath:
[----:B------:R-:W-:Y:S01]  /*7400*/  SHF.L.U32 R0, R2, 0x1, RZ ;  /* 0x0000000102007819 */ /* 0x000fe200000006ff */
[----:B------:R-:W-:Y:S03]  /*7410*/  BSSY B2, `(.L_x_105) ;  /* 0x0000030000027945 */ /* 0x000fe60003800000 */
[----:B------:R-:W-:-:S04]  /*7420*/  SHF.R.U32.HI R16, RZ, 0x18, R0 ;  /* 0x00000018ff107819 */ /* 0x000fc80000011600 */
[----:B------:R-:W-:-:S13]  /*7430*/  ISETP.NE.U32.AND P0, PT, R16, RZ, PT ;  /* 0x000000ff1000720c */ /* 0x000fda0003f05070 */
[----:B------:R-:W-:Y:S05]  /*7440*/  @P0 BRA `(.L_x_106) ;  /* 0x0000000000280947 */ /* 0x000fea0003800000 */
[----:B------:R-:W-:-:S04]  /*7450*/  SHF.L.U32 R0, R2, 0x1, RZ ;  /* 0x0000000102007819 */ /* 0x000fc800000006ff */
[----:B------:R-:W-:-:S13]  /*7460*/  ISETP.NE.AND P0, PT, R0, RZ, PT ;  /* 0x000000ff0000720c */ /* 0x000fda0003f05270 */
[----:B------:R-:W-:Y:S01]  /*7470*/  @P0 FFMA R6, R2, 1.84467440737095516160e+19, RZ ;  /* 0x5f80000002060823 */ /* 0x000fe200000000ff */
[----:B------:R-:W-:Y:S08]  /*7480*/  @!P0 MUFU.RCP R5, R2 ;  /* 0x0000000200058308 */ /* 0x000ff00000001000 */
[----:B------:R-:W1:Y:S02]  /*7490*/  @P0 MUFU.RCP R7, R6 ;  /* 0x0000000600070308 */ /* 0x000e640000001000 */
[----:B-1----:R-:W-:-:S04]  /*74a0*/  @P0 FFMA R0, R6, R7, -1 ;  /* 0xbf80000006000423 */ /* 0x002fc80000000007 */
[----:B------:R-:W-:-:S04]  /*74b0*/  @P0 FADD.FTZ R0, -R0, -RZ ;  /* 0x800000ff00000221 */ /* 0x000fc80000010100 */
[----:B------:R-:W-:-:S04]  /*74c0*/  @P0 FFMA R0, R7, R0, R7 ;  /* 0x0000000007000223 */ /* 0x000fc80000000007 */
[----:B------:R-:W-:Y:S01]  /*74d0*/  @P0 FFMA R5, R0, 1.84467440737095516160e+19, RZ ;  /* 0x5f80000000050823 */ /* 0x000fe200000000ff */
[----:B------:R-:W-:Y:S06]  /*74e0*/  BRA `(.L_x_107) ;  /* 0x0000000000887947 */ /* 0x000fec0003800000 */
.L_x_106:
[----:B------:R-:W-:-:S04]  /*74f0*/  IADD3 R17, R16, -0xfd, RZ ;  /* 0xffffff0310117810 */ /* 0x000fc80007ffe0ff */
[----:B------:R-:W-:-:S13]  /*7500*/  ISETP.GT.U32.AND P0, PT, R17, 0x1, PT ;  /* 0x000000011100780c */ /* 0x000fda0003f04070 */
[----:B------:R-:W-:Y:S05]  /*7510*/  @P0 BRA `(.L_x_108) ;  /* 0x0000000000780947 */ /* 0x000fea0003800000 */
[----:B------:R-:W-:Y:S02]  /*7520*/  LOP3.LUT R0, R2, 0x7fffff, RZ, 0xc0, !PT ;  /* 0x007fffff02007812 */ /* 0x000fe400078ec0ff */
[----:B------:R-:W-:Y:S02]  /*7530*/  MOV R12, 0x3 ;  /* 0x00000003000c7802 */ /* 0x000fe40000000f00 */
[----:B------:R-:W-:Y:S02]  /*7540*/  LOP3.LUT R0, R0, 0x3f800000, RZ, 0xfc, !PT ;  /* 0x3f80000000007812 */ /* 0x000fe400078efcff */
[----:B------:R-:W-:Y:S02]  /*7550*/  SHF.L.U32 R12, R12, R17, RZ ;  /* 0x000000110c0c7219 */ /* 0x000fe400000006ff */
[----:B------:R-:W1:Y:S02]  /*7560*/  MUFU.RCP R5, R0 ;  /* 0x0000000000057308 */ /* 0x000e640000001000 */
[----:B-1----:R-:W-:-:S04]  /*7570*/  FFMA R6, R0, R5, -1 ;  /* 0xbf80000000067423 */ /* 0x002fc80000000005 */
[----:B------:R-:W-:-:S04]  /*7580*/  FADD.FTZ R6, -R6, -RZ ;  /* 0x800000ff06067221 */ /* 0x000fc80000010100 */
[CCC-:B------:R-:W-:Y:S01]  /*7590*/  FFMA.RM R7, R5.reuse, R6.reuse, R5.reuse ;  /* 0x0000000605077223 */ /* 0x1c0fe20000004005 */
[----:B------:R-:W-:-:S04]  /*75a0*/  FFMA.RP R6, R5, R6, R5 ;  /* 0x0000000605067223 */ /* 0x000fc80000008005 */
[C---:B------:R-:W-:Y:S02]  /*75b0*/  LOP3.LUT R5, R7.reuse, 0x7fffff, RZ, 0xc0, !PT ;  /* 0x007fffff07057812 */ /* 0x040fe400078ec0ff */
[----:B------:R-:W-:Y:S02]  /*75c0*/  FSETP.NEU.FTZ.AND P0, PT, R7, R6, PT ;  /* 0x000000060700720b */ /* 0x000fe40003f1d000 */
[----:B------:R-:W-:Y:S02]  /*75d0*/  LOP3.LUT R5, R5, 0x800000, RZ, 0xfc, !PT ;  /* 0x0080000005057812 */ /* 0x000fe400078efcff */
[----:B------:R-:W-:Y:S02]  /*75e0*/  SEL R6, RZ, 0xffffffff, !P0 ;  /* 0xffffffffff067807 */ /* 0x000fe40004000000 */
[----:B------:R-:W-:Y:S02]  /*75f0*/  LOP3.LUT R12, R12, R5, RZ, 0xc0, !PT ;  /* 0x000000050c0c7212 */ /* 0x000fe400078ec0ff */
[----:B------:R-:W-:-:S02]  /*7600*/  IADD3 R6, -R6, RZ, RZ ;  /* 0x000000ff06067210 */ /* 0x000fc40007ffe1ff */
[-C--:B------:R-:W-:Y:S02]  /*7610*/  SHF.R.U32.HI R12, RZ, R17.reuse, R12 ;  /* 0x00000011ff0c7219 */ /* 0x080fe4000001160c */
[----:B------:R-:W-:Y:S02]  /*7620*/  LOP3.LUT P1, RZ, R6, R17, R5, 0xf8, !PT ;  /* 0x0000001106ff7212 */ /* 0x000fe4000782f805 */
[C---:B------:R-:W-:Y:S02]  /*7630*/  LOP3.LUT P0, RZ, R12.reuse, 0x1, RZ, 0xc0, !PT ;  /* 0x000000010cff7812 */ /* 0x040fe4000780c0ff */
[----:B------:R-:W-:-:S04]  /*7640*/  LOP3.LUT P2, RZ, R12, 0x2, RZ, 0xc0, !PT ;  /* 0x000000020cff7812 */ /* 0x000fc8000784c0ff */
[----:B------:R-:W-:Y:S02]  /*7650*/  PLOP3.LUT P0, PT, P0, P1, P2, 0xe0, 0x0 ;  /* 0x000000000000781c */ /* 0x000fe40000703c20 */
[----:B------:R-:W-:Y:S02]  /*7660*/  LOP3.LUT P1, RZ, R2, 0x7fffff, RZ, 0xc0, !PT ;  /* 0x007fffff02ff7812 */ /* 0x000fe4000782c0ff */
[----:B------:R-:W-:-:S04]  /*7670*/  SEL R0, RZ, 0x1, !P0 ;  /* 0x00000001ff007807 */ /* 0x000fc80004000000 */
[----:B------:R-:W-:-:S04]  /*7680*/  IADD3 R0, -R0, RZ, RZ ;  /* 0x000000ff00007210 */ /* 0x000fc80007ffe1ff */
[----:B------:R-:W-:Y:S02]  /*7690*/  ISETP.GE.AND P0, PT, R0, RZ, PT ;  /* 0x000000ff0000720c */ /* 0x000fe40003f06270 */
[----:B------:R-:W-:-:S04]  /*76a0*/  IADD3 R0, R16, -0xfc, RZ ;  /* 0xffffff0410007810 */ /* 0x000fc80007ffe0ff */
[----:B------:R-:W-:-:S07]  /*76b0*/  SHF.R.U32.HI R5, RZ, R0, R5 ;  /* 0x00000000ff057219 */ /* 0x000fce0000011605 */
[----:B------:R-:W-:-:S04]  /*76c0*/  @!P0 IADD3 R5, R5, 0x1, RZ ;  /* 0x0000000105058810 */ /* 0x000fc80007ffe0ff */
[----:B------:R-:W-:-:S04]  /*76d0*/  @!P1 SHF.L.U32 R5, R5, 0x1, RZ ;  /* 0x0000000105059819 */ /* 0x000fc800000006ff */
[----:B------:R-:W-:Y:S01]  /*76e0*/  LOP3.LUT R5, R5, 0x80000000, R2, 0xf8, !PT ;  /* 0x8000000005057812 */ /* 0x000fe200078ef802 */
[----:B------:R-:W-:Y:S06]  /*76f0*/  BRA `(.L_x_107) ;  /* 0x0000000000047947 */ /* 0x000fec0003800000 */
.L_x_108:
[----:B------:R1:W2:Y:S02]  /*7700*/  MUFU.RCP R5, R2 ;  /* 0x0000000200057308 */ /* 0x0002a40000001000 */
.L_x_107:
[----:B------:R-:W-:Y:S05]  /*7710*/  BSYNC B2 ;  /* 0x0000000000027941 */ /* 0x000fea0003800000 */
.L_x_105:
[----:B------:R-:W-:Y:S02]  /*7720*/  MOV R6, R13 ;  /* 0x0000000d00067202 */ /* 0x000fe40000000f00 */
[----:B------:R-:W-:-:S04]  /*7730*/  MOV R7, 0x0 ;  /* 0x0000000000077802 */ /* 0x000fc80000000f00 */
[----:B-12---:R-:W-:Y:S05]  /*7740*/  RET.REL.NODEC R6 `(_ZN7cutlass13device_kernelINS_4fmha6kernel28FmhaKernelTmaWarpSpecializedINS1_10collective30FmhaMainloopTmaWarpSpecializedINS_6half_tEffN4cute5tupleIJNS7_1CILi128EEENS9_ILi64EEESA_EEENS8_IJiNS9_ILi1EEENS8_IJiiEEEEEESF_SF_NS4_13DefaultFusionEJEEENS4_15FmhaFwdEpilogueIS6_fNS8_IJSB_SA_SB_EEEEENS2_23IndividualTileSchedulerEJEEEEEvNT_6ParamsE) ;  /* 0xffffff88062c7950 */ /* 0x006fea0003c3ffff */
.L_x_109:
[----:B------:R-:W-:-:S00]  /*7750*/  BRA `(.L_x_109) ;  /* 0xfffffffc00fc7947 */ /* 0x000fc0000383ffff */
[----:B------:R-:W-:-:S00]  /*7760*/  NOP ;  /* 0x0000000000007918 */ /* 0x000fc00000000000 */
        /* <DEDUP_REMOVED lines=9> */
.L_x_110:


//--------------------- .nv.global.init           --------------------------
	.section	.nv.global.init,"aw",@progbits
.nv.global.init:
	.type		$str$24,@object
	.size		$str$24,($str$25 - $str$24)
$str$24:
        /*0000*/ 	.byte	0x28, 0x61, 0x64, 0x64, 0x72, 0x65, 0x73, 0x73, 0x20, 0x26, 0x20, 0x6d, 0x61, 0x73, 0x6b, 0x29
        /*0010*/ 	.byte	0x20, 0x3d, 0x3d, 0x20, 0x30, 0x00
	.type		$str$25,@object
	.size		$str$25,(__unnamed_1 - $str$25)
$str$25:
        /*0016*/ 	.byte	0x2f, 0x74, 0x6d, 0x70, 0x2f, 0x63, 0x75, 0x74, 0x6c, 0x61, 0x73, 0x73, 0x5f, 0x73, 0x77, 0x65
        /*0026*/ 	.byte	0x65, 0x70, 0x5f, 0x73, 0x72, 0x63, 0x2f, 0x69, 0x6e, 0x63, 0x6c, 0x75, 0x64, 0x65, 0x2f, 0x63
        /*0036*/ 	.byte	0x75, 0x74, 0x65, 0x2f, 0x70, 0x6f, 0x69, 0x6e, 0x74, 0x65, 0x72, 0x5f, 0x66, 0x6c, 0x61, 0x67
        /*0046*/ 	.byte	0x67, 0x65, 0x64, 0x2e, 0x68, 0x70, 0x70, 0x00
	.type		__unnamed_1,@object
	.size		__unnamed_1,(__unnamed_2 - __unnamed_1)
__unnamed_1:
        /*004e*/ 	.byte	0x61, 0x75, 0x74, 0x6f, 0x20, 0x63, 0x75, 0x74, 0x65, 0x3a, 0x3a, 0x61, 0x73, 0x5f, 0x70, 0x6f
        /* <DEDUP_REMOVED lines=27> */
        /*020e*/ 	.byte	0x3e, 0x3e, 0x3e, 0x3e, 0x3e, 0x5d, 0x00
	.type		__unnamed_2,@object
	.size		__unnamed_2,(.L_1 - __unnamed_2)
__unnamed_2:
        /* <DEDUP_REMOVED lines=29> */
.L_1:


//--------------------- .nv.shared._ZN7cutlass13device_kernelINS_4fmha6kernel28FmhaKernelTmaWarpSpecializedINS1_10collective30FmhaMainloopTmaWarpSpecializedINS_6half_tEffN4cute5tupleIJNS7_1CILi128EEENS9_ILi64EEESA_EEENS8_IJiNS9_ILi1EEENS8_IJiiEEEEEESF_SF_NS4_13DefaultFusionEJEEENS4_15FmhaFwdEpilogueIS6_fNS8_IJSB_SA_SB_EEEEENS2_23IndividualTileSchedulerEJEEEEEvNT_6ParamsE --------------------------
	.section	.nv.shared._ZN7cutlass13device_kernelINS_4fmha6kernel28FmhaKernelTmaWarpSpecializedINS1_10collective30FmhaMainloopTmaWarpSpecializedINS_6half_tEffN4cute5tupleIJNS7_1CILi128EEENS9_ILi64EEESA_EEENS8_IJiNS9_ILi1EEENS8_IJiiEEEEEESF_SF_NS4_13DefaultFusionEJEEENS4_15FmhaFwdEpilogueIS6_fNS8_IJSB_SA_SB_EEEEENS2_23IndividualTileSchedulerEJEEEEEvNT_6ParamsE,"aw",@nobits
	.sectionflags	@""
	.align	16
	.zero		1024


//--------------------- .nv.shared.reserved.0     --------------------------
	.section	.nv.shared.reserved.0,"aw",@nobits
	.weak		__nv_reservedSMEM_offset_0_alias
	.size		__nv_reservedSMEM_offset_0_alias, 0, 0
	.other		__nv_reservedSMEM_offset_0_alias,@"STO_CUDA_RESERVED_SHARED STV_DEFAULT"
__nv_reservedSMEM_offset_0_alias:
	.zero		0


//--------------------- .nv.global                --------------------------
	.section	.nv.global,"aw",@nobits
.nv.global:
	.type		_ZN39_INTERNAL_48fa4f15_4_k_cu_c09b052e_26954cute1_E,@object
	.size		_ZN39_INTERNAL_48fa4f15_4_k_cu_c09b052e_26954cute1_E,(_ZN39_INTERNAL_48fa4f15_4_k_cu_c09b052e_26954cuda3std3__45__cpo6cbeginE - _ZN39_INTERNAL_48fa4f15_4_k_cu_c09b052e_26954cute1_E)
_ZN39_INTERNAL_48fa4f15_4_k_cu_c09b052e_26954cute1_E:
	.zero		1
	.type		_ZN39_INTERNAL_48fa4f15_4_k_cu_c09b052e_26954cuda3std3__45__cpo6cbeginE,@object
	.size		_ZN39_INTERNAL_48fa4f15_4_k_cu_c09b052e_26954cuda3std3__45__cpo6cbeginE,(_ZN39_INTERNAL_48fa4f15_4_k_cu_c09b052e_26954cuda3std3__48in_placeE - _ZN39_INTERNAL_48fa4f15_4_k_cu_c09b052e_26954cuda3std3__45__cpo6cbeginE)
_ZN39_INTERNAL_48fa4f15_4_k_cu_c09b052e_26954cuda3std3__45__cpo6cbeginE:
	.zero		1
	.type		_ZN39_INTERNAL_48fa4f15_4_k_cu_c09b052e_26954cuda3std3__48in_placeE,@object
	.size		_ZN39_INTERNAL_48fa4f15_4_k_cu_c09b052e_26954cuda3std3__48in_placeE,(_ZN39_INTERNAL_48fa4f15_4_k_cu_c09b052e_26954cuda3std6ranges3__45__cpo9iter_moveE - _ZN39_INTERNAL_48fa4f15_4_k_cu_c09b052e_26954cuda3std3__48in_placeE)
_ZN39_INTERNAL_48fa4f15_4_k_cu_c09b052e_26954cuda3std3__48in_placeE:
	.zero		1
	.type		_ZN39_INTERNAL_48fa4f15_4_k_cu_c09b052e_26954cuda3std6ranges3__45__cpo9iter_moveE,@object
	.size		_ZN39_INTERNAL_48fa4f15_4_k_cu_c09b052e_26954cuda3std6ranges3__45__cpo9iter_moveE,(_ZN39_INTERNAL_48fa4f15_4_k_cu_c09b052e_26954cuda3std3__45__cpo5beginE - _ZN39_INTERNAL_48fa4f15_4_k_cu_c09b052e_26954cuda3std6ranges3__45__cpo9iter_moveE)
_ZN39_INTERNAL_48fa4f15_4_k_cu_c09b052e_26954cuda3std6ranges3__45__cpo9iter_moveE:
	.zero		1
	.type		_ZN39_INTERNAL_48fa4f15_4_k_cu_c09b052e_26954cuda3std3__45__cpo5beginE,@object
	.size		_ZN39_INTERNAL_48fa4f15_4_k_cu_c09b052e_26954cuda3std3__45__cpo5beginE,(_ZN39_INTERNAL_48fa4f15_4_k_cu_c09b052e_26954cuda3std3__441_GLOBAL__N__48fa4f15_4_k_cu_c09b052e_26956ignoreE - _ZN39_INTERNAL_48fa4f15_4_k_cu_c09b052e_26954cuda3std3__45__cpo5beginE)
_ZN39_INTERNAL_48fa4f15_4_k_cu_c09b052e_26954cuda3std3__45__cpo5beginE:
	.zero		1
	.type		_ZN39_INTERNAL_48fa4f15_4_k_cu_c09b052e_26954cuda3std3__441_GLOBAL__N__48fa4f15_4_k_cu_c09b052e_26956ignoreE,@object
	.size		_ZN39_INTERNAL_48fa4f15_4_k_cu_c09b052e_26954cuda3std3__441_GLOBAL__N__48fa4f15_4_k_cu_c09b052e_26956ignoreE,(_ZN39_INTERNAL_48fa4f15_4_k_cu_c09b052e_26954cute7productE - _ZN39_INTERNAL_48fa4f15_4_k_cu_c09b052e_26954cuda3std3__441_GLOBAL__N__48fa4f15_4_k_cu_c09b052e_26956ignoreE)
_ZN39_INTERNAL_48fa4f15_4_k_cu_c09b052e_26954cuda3std3__441_GLOBAL__N__48fa4f15_4_k_cu_c09b052e_26956ignoreE:
	.zero		1
	.type		_ZN39_INTERNAL_48fa4f15_4_k_cu_c09b052e_26954cute7productE,@object
	.size		_ZN39_INTERNAL_48fa4f15_4_k_cu_c09b052e_26954cute7productE,(_ZN39_INTERNAL_48fa4f15_4_k_cu_c09b052e_26954cuda3std3__45__cpo3endE - _ZN39_INTERNAL_48fa4f15_4_k_cu_c09b052e_26954cute7productE)
_ZN39_INTERNAL_48fa4f15_4_k_cu_c09b052e_26954cute7productE:
	.zero		1
	.type		_ZN39_INTERNAL_48fa4f15_4_k_cu_c09b052e_26954cuda3std3__45__cpo3endE,@object
	.size		_ZN39_INTERNAL_48fa4f15_4_k_cu_c09b052e_26954cuda3std3__45__cpo3endE,(_ZN39_INTERNAL_48fa4f15_4_k_cu_c09b052e_26954cuda3std3__419piecewise_constructE - _ZN39_INTERNAL_48fa4f15_4_k_cu_c09b052e_26954cuda3std3__45__cpo3endE)
_ZN39_INTERNAL_48fa4f15_4_k_cu_c09b052e_26954cuda3std3__45__cpo3endE:
	.zero		1
	.type		_ZN39_INTERNAL_48fa4f15_4_k_cu_c09b052e_26954cuda3std3__419piecewise_constructE,@object
	.size		_ZN39_INTERNAL_48fa4f15_4_k_cu_c09b052e_26954cuda3std3__419piecewise_constructE,(_ZN39_INTERNAL_48fa4f15_4_k_cu_c09b052e_26954cuda3std3__45__cpo4cendE - _ZN39_INTERNAL_48fa4f15_4_k_cu_c09b052e_26954cuda3std3__419piecewise_constructE)
_ZN39_INTERNAL_48fa4f15_4_k_cu_c09b052e_26954cuda3std3__419piecewise_constructE:
	.zero		1
	.type		_ZN39_INTERNAL_48fa4f15_4_k_cu_c09b052e_26954cuda3std3__45__cpo4cendE,@object
	.size		_ZN39_INTERNAL_48fa4f15_4_k_cu_c09b052e_26954cuda3std3__45__cpo4cendE,(_ZN39_INTERNAL_48fa4f15_4_k_cu_c09b052e_26954cuda3std6ranges3__45__cpo4swapE - _ZN39_INTERNAL_48fa4f15_4_k_cu_c09b052e_26954cuda3std3__45__cpo4cendE)
_ZN39_INTERNAL_48fa4f15_4_k_cu_c09b052e_26954cuda3std3__45__cpo4cendE:
	.zero		1
	.type		_ZN39_INTERNAL_48fa4f15_4_k_cu_c09b052e_26954cuda3std6ranges3__45__cpo4swapE,@object
	.size		_ZN39_INTERNAL_48fa4f15_4_k_cu_c09b052e_26954cuda3std6ranges3__45__cpo4swapE,(.L_9 - _ZN39_INTERNAL_48fa4f15_4_k_cu_c09b052e_26954cuda3std6ranges3__45__cpo4swapE)
_ZN39_INTERNAL_48fa4f15_4_k_cu_c09b052e_26954cuda3std6ranges3__45__cpo4swapE:
	.zero		1
.L_9:


//--------------------- .nv.constant0._ZN7cutlass13device_kernelINS_4fmha6kernel28FmhaKernelTmaWarpSpecializedINS1_10collective30FmhaMainloopTmaWarpSpecializedINS_6half_tEffN4cute5tupleIJNS7_1CILi128EEENS9_ILi64EEESA_EEENS8_IJiNS9_ILi1EEENS8_IJiiEEEEEESF_SF_NS4_13DefaultFusionEJEEENS4_15FmhaFwdEpilogueIS6_fNS8_IJSB_SA_SB_EEEEENS2_23IndividualTileSchedulerEJEEEEEvNT_6ParamsE --------------------------
	.section	.nv.constant0._ZN7cutlass13device_kernelINS_4fmha6kernel28FmhaKernelTmaWarpSpecializedINS1_10collective30FmhaMainloopTmaWarpSpecializedINS_6half_tEffN4cute5tupleIJNS7_1CILi128EEENS9_ILi64EEESA_EEENS8_IJiNS9_ILi1EEENS8_IJiiEEEEEESF_SF_NS4_13DefaultFusionEJEEENS4_15FmhaFwdEpilogueIS6_fNS8_IJSB_SA_SB_EEEEENS2_23IndividualTileSchedulerEJEEEEEvNT_6ParamsE,"a",@progbits
	.sectionflags	@""
	.align	4
.nv.constant0._ZN7cutlass13device_kernelINS_4fmha6kernel28FmhaKernelTmaWarpSpecializedINS1_10collective30FmhaMainloopTmaWarpSpecializedINS_6half_tEffN4cute5tupleIJNS7_1CILi128EEENS9_ILi64EEESA_EEENS8_IJiNS9_ILi1EEENS8_IJiiEEEEEESF_SF_NS4_13DefaultFusionEJEEENS4_15FmhaFwdEpilogueIS6_fNS8_IJSB_SA_SB_EEEEENS2_23IndividualTileSchedulerEJEEEEEvNT_6ParamsE:
	.zero		2688


//--------------------- SYMBOLS --------------------------

	.type		.nv.reservedSmem.offset0,@object
	.size		.nv.reservedSmem.offset0,0x4
	.type		__assertfail,@function
